//
// Generated by NVIDIA NVVM Compiler
//
// Compiler Build ID: CL-36424714
// Cuda compilation tools, release 13.0, V13.0.88
// Based on NVVM 20.0.0
//

.version 9.0
.target sm_100
.address_size 64

	// .globl	_Z5crackmPiPm

.visible .entry _Z5crackmPiPm(
	.param .u64 _Z5crackmPiPm_param_0,
	.param .u64 .ptr .align 1 _Z5crackmPiPm_param_1,
	.param .u64 .ptr .align 1 _Z5crackmPiPm_param_2
)
{
	.local .align 16 .b8 	__local_depot0[1024];
	.reg .b64 	%SP;
	.reg .b64 	%SPL;
	.reg .pred 	%p<39>;
	.reg .b16 	%rs<42>;
	.reg .b32 	%r<173>;
	.reg .b64 	%rd<89>;

	mov.u64 	%SPL, __local_depot0;
	ld.param.u64 	%rd27, [_Z5crackmPiPm_param_0];
	add.u64 	%rd1, %SPL, 0;
	mov.u32 	%r33, %ctaid.x;
	mov.u32 	%r34, %ntid.x;
	mov.u32 	%r35, %tid.x;
	mad.lo.s32 	%r36, %r33, %r34, %r35;
	cvt.u64.u32 	%rd29, %r36;
	add.s64 	%rd2, %rd27, %rd29;
	setp.gt.u64 	%p1, %rd2, 281474976710655;
	@%p1 bra 	$L__BB0_35;
	mov.b32 	%r38, 1061109567;
	st.local.v4.u32 	[%rd1], {%r38, %r38, %r38, %r38};
	st.local.v4.u32 	[%rd1+16], {%r38, %r38, %r38, %r38};
	st.local.v4.u32 	[%rd1+32], {%r38, %r38, %r38, %r38};
	st.local.v4.u32 	[%rd1+48], {%r38, %r38, %r38, %r38};
	st.local.v4.u32 	[%rd1+64], {%r38, %r38, %r38, %r38};
	st.local.v4.u32 	[%rd1+80], {%r38, %r38, %r38, %r38};
	st.local.v4.u32 	[%rd1+96], {%r38, %r38, %r38, %r38};
	st.local.v4.u32 	[%rd1+112], {%r38, %r38, %r38, %r38};
	st.local.v4.u32 	[%rd1+128], {%r38, %r38, %r38, %r38};
	st.local.v4.u32 	[%rd1+144], {%r38, %r38, %r38, %r38};
	st.local.v4.u32 	[%rd1+160], {%r38, %r38, %r38, %r38};
	st.local.v4.u32 	[%rd1+176], {%r38, %r38, %r38, %r38};
	st.local.v4.u32 	[%rd1+192], {%r38, %r38, %r38, %r38};
	st.local.v4.u32 	[%rd1+208], {%r38, %r38, %r38, %r38};
	st.local.v4.u32 	[%rd1+224], {%r38, %r38, %r38, %r38};
	st.local.v4.u32 	[%rd1+240], {%r38, %r38, %r38, %r38};
	st.local.v4.u32 	[%rd1+256], {%r38, %r38, %r38, %r38};
	st.local.v4.u32 	[%rd1+272], {%r38, %r38, %r38, %r38};
	st.local.v4.u32 	[%rd1+288], {%r38, %r38, %r38, %r38};
	st.local.v4.u32 	[%rd1+304], {%r38, %r38, %r38, %r38};
	st.local.v4.u32 	[%rd1+320], {%r38, %r38, %r38, %r38};
	st.local.v4.u32 	[%rd1+336], {%r38, %r38, %r38, %r38};
	st.local.v4.u32 	[%rd1+352], {%r38, %r38, %r38, %r38};
	st.local.v4.u32 	[%rd1+368], {%r38, %r38, %r38, %r38};
	st.local.v4.u32 	[%rd1+384], {%r38, %r38, %r38, %r38};
	st.local.v4.u32 	[%rd1+400], {%r38, %r38, %r38, %r38};
	st.local.v4.u32 	[%rd1+416], {%r38, %r38, %r38, %r38};
	st.local.v4.u32 	[%rd1+432], {%r38, %r38, %r38, %r38};
	st.local.v4.u32 	[%rd1+448], {%r38, %r38, %r38, %r38};
	st.local.v4.u32 	[%rd1+464], {%r38, %r38, %r38, %r38};
	st.local.v4.u32 	[%rd1+480], {%r38, %r38, %r38, %r38};
	st.local.v4.u32 	[%rd1+496], {%r38, %r38, %r38, %r38};
	st.local.v4.u32 	[%rd1+512], {%r38, %r38, %r38, %r38};
	st.local.v4.u32 	[%rd1+528], {%r38, %r38, %r38, %r38};
	st.local.v4.u32 	[%rd1+544], {%r38, %r38, %r38, %r38};
	st.local.v4.u32 	[%rd1+560], {%r38, %r38, %r38, %r38};
	st.local.v4.u32 	[%rd1+576], {%r38, %r38, %r38, %r38};
	st.local.v4.u32 	[%rd1+592], {%r38, %r38, %r38, %r38};
	st.local.v4.u32 	[%rd1+608], {%r38, %r38, %r38, %r38};
	st.local.v4.u32 	[%rd1+624], {%r38, %r38, %r38, %r38};
	st.local.v4.u32 	[%rd1+640], {%r38, %r38, %r38, %r38};
	st.local.v4.u32 	[%rd1+656], {%r38, %r38, %r38, %r38};
	st.local.v4.u32 	[%rd1+672], {%r38, %r38, %r38, %r38};
	st.local.v4.u32 	[%rd1+688], {%r38, %r38, %r38, %r38};
	st.local.v4.u32 	[%rd1+704], {%r38, %r38, %r38, %r38};
	st.local.v4.u32 	[%rd1+720], {%r38, %r38, %r38, %r38};
	st.local.v4.u32 	[%rd1+736], {%r38, %r38, %r38, %r38};
	st.local.v4.u32 	[%rd1+752], {%r38, %r38, %r38, %r38};
	st.local.v4.u32 	[%rd1+768], {%r38, %r38, %r38, %r38};
	st.local.v4.u32 	[%rd1+784], {%r38, %r38, %r38, %r38};
	st.local.v4.u32 	[%rd1+800], {%r38, %r38, %r38, %r38};
	st.local.v4.u32 	[%rd1+816], {%r38, %r38, %r38, %r38};
	st.local.v4.u32 	[%rd1+832], {%r38, %r38, %r38, %r38};
	st.local.v4.u32 	[%rd1+848], {%r38, %r38, %r38, %r38};
	st.local.v4.u32 	[%rd1+864], {%r38, %r38, %r38, %r38};
	st.local.v4.u32 	[%rd1+880], {%r38, %r38, %r38, %r38};
	st.local.v4.u32 	[%rd1+896], {%r38, %r38, %r38, %r38};
	st.local.v4.u32 	[%rd1+912], {%r38, %r38, %r38, %r38};
	st.local.v4.u32 	[%rd1+928], {%r38, %r38, %r38, %r38};
	st.local.v4.u32 	[%rd1+944], {%r38, %r38, %r38, %r38};
	st.local.v4.u32 	[%rd1+960], {%r38, %r38, %r38, %r38};
	st.local.v4.u32 	[%rd1+976], {%r38, %r38, %r38, %r38};
	st.local.v4.u32 	[%rd1+992], {%r38, %r38, %r38, %r38};
	st.local.v4.u32 	[%rd1+1008], {%r38, %r38, %r38, %r38};
	mov.b16 	%rs41, 0;
	mov.b32 	%r168, 0;
	mov.u64 	%rd88, %rd2;
	bra.uni 	$L__BB0_3;
$L__BB0_2:
	add.s32 	%r168, %r168, 1;
	setp.eq.s32 	%p38, %r168, 10;
	@%p38 bra 	$L__BB0_35;
$L__BB0_3:
	cvt.u32.u16 	%r39, %rs41;
	and.b32  	%r40, %r39, 65532;
	cvt.u64.u32 	%rd30, %r40;
	add.s64 	%rd31, %rd1, %rd30;
	ld.local.u32 	%r41, [%rd31];
	mul.wide.u16 	%r42, %rs41, 8;
	and.b32  	%r43, %r42, 24;
	shr.s32 	%r44, %r41, %r43;
	cvt.s32.s8 	%r45, %r44;
	sub.s32 	%r46, 71, %r45;
	sub.s32 	%r47, 10, %r168;
	mul.lo.s32 	%r48, %r47, 9;
	setp.gt.s32 	%p2, %r46, %r48;
	@%p2 bra 	$L__BB0_35;
	mad.lo.s64 	%rd32, %rd88, 25214903917, 11;
	shr.u64 	%rd33, %rd32, 44;
	cvt.u16.u64 	%rs18, %rd33;
	and.b16  	%rs19, %rs18, 15;
	add.s16 	%rs2, %rs19, 8;
	mad.lo.s64 	%rd4, %rd88, 8602081037417187945, 277363943098;
	and.b64  	%rd88, %rd4, 281474976710655;
	shr.u64 	%rd34, %rd88, 44;
	cvt.u16.u64 	%rs20, %rd34;
	add.s16 	%rs3, %rs20, 8;
	shl.b16 	%rs21, %rs3, 5;
	or.b16  	%rs22, %rs21, %rs2;
	cvt.u32.u16 	%r49, %rs22;
	and.b32  	%r50, %r49, 32764;
	cvt.u64.u32 	%rd35, %r50;
	add.s64 	%rd36, %rd1, %rd35;
	ld.local.u32 	%r51, [%rd36];
	mul.wide.u16 	%r52, %rs22, 8;
	and.b32  	%r53, %r52, 24;
	shr.s32 	%r54, %r51, %r53;
	cvt.u16.u32 	%rs23, %r54;
	shl.b16 	%rs24, %rs23, 8;
	shr.s16 	%rs25, %rs24, 7;
	add.s16 	%rs4, %rs25, 2;
	or.b16  	%rs5, %rs25, 1;
	and.b16  	%rs26, %rs4, %rs5;
	setp.eq.s16 	%p3, %rs26, 0;
	@%p3 bra 	$L__BB0_36;
	cvt.s32.s16 	%r3, %rs4;
	cvt.s32.s16 	%r4, %rs5;
$L__BB0_6:
	mad.lo.s64 	%rd37, %rd88, 25214903917, 11;
	and.b64  	%rd88, %rd37, 281474976710655;
	shr.u64 	%rd38, %rd88, 17;
	cvt.u32.u64 	%r55, %rd38;
	rem.s32 	%r169, %r55, %r3;
	sub.s32 	%r56, %r4, %r169;
	add.s32 	%r57, %r56, %r55;
	setp.lt.s32 	%p4, %r57, 0;
	@%p4 bra 	$L__BB0_6;
$L__BB0_7:
	cvt.u32.u16 	%r8, %rs2;
	cvt.u32.u16 	%r9, %rs3;
	mov.b16 	%rs37, 0;
$L__BB0_8:
	mad.lo.s64 	%rd44, %rd88, 25214903917, 11;
	shr.u64 	%rd45, %rd44, 45;
	cvt.u32.u64 	%r58, %rd45;
	and.b32  	%r59, %r58, 7;
	add.s32 	%r60, %r59, %r8;
	mad.lo.s64 	%rd46, %rd88, 8602081037417187945, 277363943098;
	shr.u64 	%rd47, %rd46, 45;
	cvt.u32.u64 	%r61, %rd47;
	and.b32  	%r62, %r61, 7;
	sub.s32 	%r63, %r60, %r62;
	mad.lo.s64 	%rd48, %rd88, 2360119957213856949, 2389171320405252413;
	shr.u64 	%rd49, %rd48, 46;
	cvt.u32.u64 	%r64, %rd49;
	and.b32  	%r65, %r64, 3;
	add.s32 	%r66, %r65, %r169;
	mad.lo.s64 	%rd50, %rd88, 5985058416696778513, -8542997297661424380;
	shr.u64 	%rd51, %rd50, 46;
	cvt.u32.u64 	%r67, %rd51;
	and.b32  	%r68, %r67, 3;
	sub.s32 	%r10, %r66, %r68;
	mad.lo.s64 	%rd52, %rd88, 8899233814207381565, 1952413064874484415;
	shr.u64 	%rd53, %rd52, 45;
	cvt.u32.u64 	%r69, %rd53;
	and.b32  	%r70, %r69, 7;
	add.s32 	%r71, %r70, %r9;
	mad.lo.s64 	%rd11, %rd88, 3291645168302270457, 7610264652607923550;
	and.b64  	%rd88, %rd11, 281474976710655;
	shr.u64 	%rd54, %rd88, 45;
	cvt.u32.u64 	%r72, %rd54;
	sub.s32 	%r73, %r71, %r72;
	shl.b32 	%r74, %r73, 5;
	add.s32 	%r11, %r74, %r63;
	cvt.u16.u32 	%rs8, %r11;
	cvt.s32.s16 	%r12, %r10;
	and.b32  	%r75, %r11, 4092;
	cvt.u64.u32 	%rd55, %r75;
	add.s64 	%rd13, %rd1, %rd55;
	ld.local.u32 	%r172, [%rd13];
	shl.b32 	%r76, %r11, 3;
	and.b32  	%r14, %r76, 24;
	shr.s32 	%r77, %r172, %r14;
	cvt.s32.s8 	%r15, %r77;
	setp.le.s32 	%p5, %r12, %r15;
	and.b32  	%r16, %r10, 32768;
	setp.eq.s32 	%p6, %r16, 0;
	and.pred  	%p7, %p6, %p5;
	@%p7 bra 	$L__BB0_32;
	mad.lo.s64 	%rd14, %rd11, 25214903917, 11;
	and.b64  	%rd88, %rd14, 281474976710655;
	shr.u64 	%rd56, %rd88, 17;
	cvt.u32.u64 	%r78, %rd56;
	mul.hi.u32 	%r79, %r78, 1431655766;
	mul.lo.s32 	%r80, %r79, 3;
	sub.s32 	%r17, %r78, %r80;
	cvt.u16.u32 	%rs28, %r17;
	add.s16 	%rs9, %rs28, 1;
	cvt.u32.u16 	%r18, %rs9;
	and.b32  	%r81, %r17, %r18;
	setp.eq.s32 	%p8, %r81, 0;
	@%p8 bra 	$L__BB0_10;
	bra.uni 	$L__BB0_11;
$L__BB0_10:
	mad.lo.s64 	%rd59, %rd14, 25214903917, 11;
	and.b64  	%rd88, %rd59, 281474976710655;
	cvt.u64.u16 	%rd60, %rs9;
	shr.u64 	%rd61, %rd88, 17;
	mul.lo.s64 	%rd62, %rd61, %rd60;
	shr.u64 	%rd63, %rd62, 31;
	cvt.u32.u64 	%r170, %rd63;
	bra.uni 	$L__BB0_12;
$L__BB0_11:
	mad.lo.s64 	%rd57, %rd88, 25214903917, 11;
	and.b64  	%rd88, %rd57, 281474976710655;
	shr.u64 	%rd58, %rd88, 17;
	cvt.u32.u64 	%r82, %rd58;
	rem.u32 	%r170, %r82, %r18;
	sub.s32 	%r83, %r17, %r170;
	add.s32 	%r84, %r83, %r82;
	setp.lt.s32 	%p9, %r84, 0;
	@%p9 bra 	$L__BB0_11;
$L__BB0_12:
	add.s32 	%r85, %r12, -1;
	setp.ne.s32 	%p10, %r16, 0;
	and.b32  	%r22, %r10, 32767;
	add.s32 	%r86, %r11, 1;
	and.b32  	%r87, %r86, 8188;
	cvt.u64.u32 	%rd64, %r87;
	add.s64 	%rd20, %rd1, %rd64;
	shl.b32 	%r88, %r86, 3;
	and.b32  	%r23, %r88, 24;
	add.s32 	%r89, %r11, -32;
	and.b32  	%r90, %r89, -4;
	cvt.u64.u32 	%rd65, %r90;
	add.s64 	%rd21, %rd1, %rd65;
	shl.b32 	%r91, %r89, 3;
	and.b32  	%r24, %r91, 24;
	add.s32 	%r92, %r11, -1;
	and.b32  	%r93, %r92, -4;
	cvt.u64.u32 	%rd66, %r93;
	add.s64 	%rd22, %rd1, %rd66;
	shl.b32 	%r94, %r92, 3;
	and.b32  	%r25, %r94, 24;
	add.s32 	%r95, %r11, 32;
	and.b32  	%r96, %r95, 8188;
	cvt.u64.u32 	%rd67, %r96;
	add.s64 	%rd23, %rd1, %rd67;
	shl.b32 	%r97, %r95, 3;
	and.b32  	%r26, %r97, 24;
	mov.b32 	%r98, 1;
	shl.b32 	%r27, %r98, %r14;
	setp.gt.s32 	%p11, %r85, %r15;
	or.pred  	%p12, %p10, %p11;
	@%p12 bra 	$L__BB0_18;
	ld.local.u32 	%r99, [%rd20];
	shr.s32 	%r100, %r99, %r23;
	cvt.s32.s8 	%r101, %r100;
	setp.le.s32 	%p13, %r22, %r101;
	@%p13 bra 	$L__BB0_18;
	ld.local.u32 	%r102, [%rd21];
	shr.s32 	%r103, %r102, %r24;
	cvt.s32.s8 	%r104, %r103;
	setp.le.s32 	%p14, %r22, %r104;
	@%p14 bra 	$L__BB0_18;
	ld.local.u32 	%r105, [%rd22];
	shr.s32 	%r106, %r105, %r25;
	cvt.s32.s8 	%r107, %r106;
	setp.le.s32 	%p15, %r22, %r107;
	@%p15 bra 	$L__BB0_18;
	ld.local.u32 	%r108, [%rd23];
	shr.s32 	%r109, %r108, %r26;
	cvt.s32.s8 	%r110, %r109;
	setp.le.s32 	%p16, %r22, %r110;
	@%p16 bra 	$L__BB0_18;
	add.s32 	%r172, %r172, %r27;
	st.local.u32 	[%rd13], %r172;
	cvt.u32.u16 	%r111, %rs41;
	and.b32  	%r112, %r111, 65532;
	cvt.u64.u32 	%rd68, %r112;
	add.s64 	%rd69, %rd1, %rd68;
	ld.local.u32 	%r113, [%rd69];
	mul.wide.u16 	%r114, %rs41, 8;
	and.b32  	%r115, %r114, 24;
	shr.s32 	%r116, %r113, %r115;
	cvt.s8.s32 	%rs29, %r116;
	shr.s32 	%r117, %r172, %r14;
	cvt.s8.s32 	%rs30, %r117;
	setp.lt.s16 	%p17, %rs29, %rs30;
	selp.b16 	%rs41, %rs8, %rs41, %p17;
$L__BB0_18:
	setp.eq.s32 	%p18, %r170, 0;
	@%p18 bra 	$L__BB0_32;
	shr.s32 	%r118, %r172, %r14;
	cvt.s32.s8 	%r119, %r118;
	setp.gt.s32 	%p20, %r12, %r119;
	or.pred  	%p21, %p10, %p20;
	@%p21 bra 	$L__BB0_25;
	ld.local.u32 	%r120, [%rd20];
	shr.s32 	%r121, %r120, %r23;
	cvt.s32.s8 	%r122, %r121;
	setp.lt.s32 	%p22, %r22, %r122;
	@%p22 bra 	$L__BB0_25;
	ld.local.u32 	%r123, [%rd21];
	shr.s32 	%r124, %r123, %r24;
	cvt.s32.s8 	%r125, %r124;
	setp.lt.s32 	%p23, %r22, %r125;
	@%p23 bra 	$L__BB0_25;
	ld.local.u32 	%r126, [%rd22];
	shr.s32 	%r127, %r126, %r25;
	cvt.s32.s8 	%r128, %r127;
	setp.lt.s32 	%p24, %r22, %r128;
	@%p24 bra 	$L__BB0_25;
	ld.local.u32 	%r129, [%rd23];
	shr.s32 	%r130, %r129, %r26;
	cvt.s32.s8 	%r131, %r130;
	setp.lt.s32 	%p25, %r22, %r131;
	@%p25 bra 	$L__BB0_25;
	add.s32 	%r172, %r172, %r27;
	st.local.u32 	[%rd13], %r172;
	cvt.u32.u16 	%r132, %rs41;
	and.b32  	%r133, %r132, 65532;
	cvt.u64.u32 	%rd70, %r133;
	add.s64 	%rd71, %rd1, %rd70;
	ld.local.u32 	%r134, [%rd71];
	mul.wide.u16 	%r135, %rs41, 8;
	and.b32  	%r136, %r135, 24;
	shr.s32 	%r137, %r134, %r136;
	cvt.s8.s32 	%rs31, %r137;
	shr.s32 	%r138, %r172, %r14;
	cvt.s8.s32 	%rs32, %r138;
	setp.lt.s16 	%p26, %rs31, %rs32;
	selp.b16 	%rs41, %rs8, %rs41, %p26;
$L__BB0_25:
	setp.eq.s32 	%p27, %r170, 1;
	@%p27 bra 	$L__BB0_32;
	shr.s32 	%r139, %r172, %r14;
	cvt.s32.s8 	%r140, %r139;
	setp.ge.s32 	%p29, %r12, %r140;
	or.pred  	%p30, %p10, %p29;
	@%p30 bra 	$L__BB0_32;
	add.s32 	%r32, %r22, 2;
	ld.local.u32 	%r141, [%rd20];
	shr.s32 	%r142, %r141, %r23;
	cvt.s32.s8 	%r143, %r142;
	setp.le.s32 	%p31, %r32, %r143;
	@%p31 bra 	$L__BB0_32;
	ld.local.u32 	%r144, [%rd21];
	shr.s32 	%r145, %r144, %r24;
	cvt.s32.s8 	%r146, %r145;
	setp.le.s32 	%p32, %r32, %r146;
	@%p32 bra 	$L__BB0_32;
	ld.local.u32 	%r147, [%rd22];
	shr.s32 	%r148, %r147, %r25;
	cvt.s32.s8 	%r149, %r148;
	setp.le.s32 	%p33, %r32, %r149;
	@%p33 bra 	$L__BB0_32;
	ld.local.u32 	%r150, [%rd23];
	shr.s32 	%r151, %r150, %r26;
	cvt.s32.s8 	%r152, %r151;
	setp.le.s32 	%p34, %r32, %r152;
	@%p34 bra 	$L__BB0_32;
	add.s32 	%r153, %r172, %r27;
	st.local.u32 	[%rd13], %r153;
	cvt.u32.u16 	%r154, %rs41;
	and.b32  	%r155, %r154, 65532;
	cvt.u64.u32 	%rd72, %r155;
	add.s64 	%rd73, %rd1, %rd72;
	ld.local.u32 	%r156, [%rd73];
	mul.wide.u16 	%r157, %rs41, 8;
	and.b32  	%r158, %r157, 24;
	shr.s32 	%r159, %r156, %r158;
	cvt.s8.s32 	%rs33, %r159;
	shr.s32 	%r160, %r153, %r14;
	cvt.s8.s32 	%rs34, %r160;
	setp.lt.s16 	%p35, %rs33, %rs34;
	selp.b16 	%rs41, %rs8, %rs41, %p35;
$L__BB0_32:
	add.s16 	%rs37, %rs37, 1;
	setp.ne.s16 	%p36, %rs37, 10;
	@%p36 bra 	$L__BB0_8;
	cvt.u32.u16 	%r161, %rs41;
	and.b32  	%r162, %r161, 65532;
	cvt.u64.u32 	%rd74, %r162;
	add.s64 	%rd75, %rd1, %rd74;
	ld.local.u32 	%r163, [%rd75];
	mul.wide.u16 	%r164, %rs41, 8;
	and.b32  	%r165, %r164, 24;
	shr.s32 	%r166, %r163, %r165;
	cvt.s8.s32 	%rs35, %r166;
	setp.lt.s16 	%p37, %rs35, 71;
	@%p37 bra 	$L__BB0_2;
	ld.param.u64 	%rd81, [_Z5crackmPiPm_param_2];
	ld.param.u64 	%rd80, [_Z5crackmPiPm_param_1];
	cvta.to.global.u64 	%rd76, %rd80;
	atom.global.add.u32 	%r167, [%rd76], 1;
	cvta.to.global.u64 	%rd77, %rd81;
	mul.wide.s32 	%rd78, %r167, 8;
	add.s64 	%rd79, %rd77, %rd78;
	st.global.u64 	[%rd79], %rd2;
$L__BB0_35:
	ret;
$L__BB0_36:
	mad.lo.s64 	%rd39, %rd4, 25214903917, 11;
	and.b64  	%rd88, %rd39, 281474976710655;
	cvt.s64.s16 	%rd40, %rs4;
	shr.u64 	%rd41, %rd88, 17;
	mul.lo.s64 	%rd42, %rd41, %rd40;
	shr.u64 	%rd43, %rd42, 31;
	cvt.u32.u64 	%r169, %rd43;
	bra.uni 	$L__BB0_7;

}


// ===== COMPILED SASS (sm_100) =====

	.target	sm_100

	.elftype	@"ET_EXEC"


//--------------------- .note.nv.tkinfo           --------------------------
	.section	.note.nv.tkinfo,"",@"SHT_NOTE"
	.sectionflags	@"SHF_NOTE_NV_TKINFO"
	.tkinfo
        /*0018*/ 	.word	0x00000002
        /*0030*/ 	.string	""
        /*0030*/ 	.string	"ptxas"
        /*0030*/ 	.string	"Cuda compilation tools, release 13.0, V13.0.88"
        /*0030*/ 	.string	"Build cuda_13.0.r13.0/compiler.36424714_0"
        /*0030*/ 	.string	"-arch sm_100 -m 64 "



//--------------------- .note.nv.cuinfo           --------------------------
	.section	.note.nv.cuinfo,"",@"SHT_NOTE"
	.sectionflags	@"SHF_NOTE_NV_CUINFO"
        /*0018*/ 	.short	0x0002
        /*001a*/ 	.short	0x0064
        /*001c*/ 	.short	0x0082
	.zero		2


//--------------------- .nv.info                  --------------------------
	.section	.nv.info,"",@"SHT_CUDA_INFO"
	.align	4


	//----- nvinfo : EIATTR_REGCOUNT
	.align		4
        /*0000*/ 	.byte	0x04, 0x2f
        /*0002*/ 	.short	(.L_1 - .L_0)
	.align		4
.L_0:
        /*0004*/ 	.word	index@(_Z5crackmPiPm)
        /*0008*/ 	.word	0x00000020


	//----- nvinfo : EIATTR_FRAME_SIZE
	.align		4
.L_1:
        /*000c*/ 	.byte	0x04, 0x11
        /*000e*/ 	.short	(.L_3 - .L_2)
	.align		4
.L_2:
        /*0010*/ 	.word	index@(_Z5crackmPiPm)
        /*0014*/ 	.word	0x00000400


	//----- nvinfo : EIATTR_MIN_STACK_SIZE
	.align		4
.L_3:
        /*0018*/ 	.byte	0x04, 0x12
        /*001a*/ 	.short	(.L_5 - .L_4)
	.align		4
.L_4:
        /*001c*/ 	.word	index@(_Z5crackmPiPm)
        /*0020*/ 	.word	0x00000400
.L_5:


//--------------------- .nv.compat                --------------------------
	.section	.nv.compat,"",@"SHT_CUDA_COMPAT_INFO"
	.align	4
        /*0000*/ 	.byte	0x02, 0x09, 0x00, 0x00, 0x02, 0x02, 0x01, 0x00, 0x02, 0x05, 0x05, 0x00, 0x03, 0x07, 0x01, 0x01
        /*0010*/ 	.byte	0x02, 0x03, 0x00, 0x00, 0x02, 0x06, 0x01, 0x00, 0x04, 0x0b, 0x08, 0x00, 0x09, 0x00, 0x00, 0x00
        /*0020*/ 	.byte	0x00, 0x00, 0x00, 0x00


//--------------------- .nv.info._Z5crackmPiPm    --------------------------
	.section	.nv.info._Z5crackmPiPm,"",@"SHT_CUDA_INFO"
	.sectionflags	@""
	.align	4


	//----- nvinfo : EIATTR_CUDA_API_VERSION
	.align		4
        /*0000*/ 	.byte	0x04, 0x37
        /*0002*/ 	.short	(.L_7 - .L_6)
.L_6:
        /*0004*/ 	.word	0x00000082


	//----- nvinfo : EIATTR_KPARAM_INFO
	.align		4
.L_7:
        /*0008*/ 	.byte	0x04, 0x17
        /*000a*/ 	.short	(.L_9 - .L_8)
.L_8:
        /*000c*/ 	.word	0x00000000
        /*0010*/ 	.short	0x0002
        /*0012*/ 	.short	0x0010
        /*0014*/ 	.byte	0x00, 0xf5, 0x21, 0x00


	//----- nvinfo : EIATTR_KPARAM_INFO
	.align		4
.L_9:
        /*0018*/ 	.byte	0x04, 0x17
        /*001a*/ 	.short	(.L_11 - .L_10)
.L_10:
        /*001c*/ 	.word	0x00000000
        /*0020*/ 	.short	0x0001
        /*0022*/ 	.short	0x0008
        /*0024*/ 	.byte	0x00, 0xf5, 0x21, 0x00


	//----- nvinfo : EIATTR_KPARAM_INFO
	.align		4
.L_11:
        /*0028*/ 	.byte	0x04, 0x17
        /*002a*/ 	.short	(.L_13 - .L_12)
.L_12:
        /*002c*/ 	.word	0x00000000
        /*0030*/ 	.short	0x0000
        /*0032*/ 	.short	0x0000
        /*0034*/ 	.byte	0x00, 0xf0, 0x21, 0x00


	//----- nvinfo : EIATTR_SPARSE_MMA_MASK
	.align		4
.L_13:
        /*0038*/ 	.byte	0x03, 0x50
        /*003a*/ 	.short	0x0000


	//----- nvinfo : EIATTR_MAXREG_COUNT
	.align		4
        /*003c*/ 	.byte	0x03, 0x1b
        /*003e*/ 	.short	0x00ff


	//----- nvinfo : EIATTR_MERCURY_ISA_VERSION
	.align		4
        /*0040*/ 	.byte	0x03, 0x5f
        /*0042*/ 	.short	0x0101


	//----- nvinfo : EIATTR_INT_WARP_WIDE_INSTR_OFFSETS
	.align		4
        /*0044*/ 	.byte	0x04, 0x31
        /*0046*/ 	.short	(.L_15 - .L_14)


	//   ....[0]....
.L_14:
        /*0048*/ 	.word	0x00001de0


	//   ....[1]....
        /*004c*/ 	.word	0x00001e90


	//----- nvinfo : EIATTR_VRC_CTA_INIT_COUNT
	.align		4
.L_15:
        /*0050*/ 	.byte	0x02, 0x4a
	.zero		1
	.zero		1


	//----- nvinfo : EIATTR_EXIT_INSTR_OFFSETS
	.align		4
        /*0054*/ 	.byte	0x04, 0x1c
        /*0056*/ 	.short	(.L_17 - .L_16)


	//   ....[0]....
.L_16:
        /*0058*/ 	.word	0x000000b0


	//   ....[1]....
        /*005c*/ 	.word	0x00000540


	//   ....[2]....
        /*0060*/ 	.word	0x00001d60


	//   ....[3]....
        /*0064*/ 	.word	0x00001dc0


	//   ....[4]....
        /*0068*/ 	.word	0x00001ed0


	//----- nvinfo : EIATTR_CRS_STACK_SIZE
	.align		4
.L_17:
        /*006c*/ 	.byte	0x04, 0x1e
        /*006e*/ 	.short	(.L_19 - .L_18)
.L_18:
        /*0070*/ 	.word	0x00000000


	//----- nvinfo : EIATTR_CBANK_PARAM_SIZE
	.align		4
.L_19:
        /*0074*/ 	.byte	0x03, 0x19
        /*0076*/ 	.short	0x0018


	//----- nvinfo : EIATTR_PARAM_CBANK
	.align		4
        /*0078*/ 	.byte	0x04, 0x0a
        /*007a*/ 	.short	(.L_21 - .L_20)
	.align		4
.L_20:
        /*007c*/ 	.word	index@(.nv.constant0._Z5crackmPiPm)
        /*0080*/ 	.short	0x0380
        /*0082*/ 	.short	0x0018


	//----- nvinfo : EIATTR_SW_WAR
	.align		4
.L_21:
        /*0084*/ 	.byte	0x04, 0x36
        /*0086*/ 	.short	(.L_23 - .L_22)
.L_22:
        /*0088*/ 	.word	0x00000008
.L_23:


//--------------------- .nv.callgraph             --------------------------
	.section	.nv.callgraph,"",@"SHT_CUDA_CALLGRAPH"
	.align	4
	.sectionentsize	8
	.align		4
        /*0000*/ 	.word	0x00000000
	.align		4
        /*0004*/ 	.word	0xffffffff
	.align		4
        /*0008*/ 	.word	0x00000000
	.align		4
        /*000c*/ 	.word	0xfffffffe
	.align		4
        /*0010*/ 	.word	0x00000000
	.align		4
        /*0014*/ 	.word	0xfffffffd
	.align		4
        /*0018*/ 	.word	0x00000000
	.align		4
        /*001c*/ 	.word	0xfffffffc


//--------------------- .text._Z5crackmPiPm       --------------------------
	.section	.text._Z5crackmPiPm,"ax",@progbits
	.align	128
        .global         _Z5crackmPiPm
        .type           _Z5crackmPiPm,@function
        .size           _Z5crackmPiPm,(.L_x_20 - _Z5crackmPiPm)
        .other          _Z5crackmPiPm,@"STO_CUDA_ENTRY STV_DEFAULT"
_Z5crackmPiPm:
.text._Z5crackmPiPm:
[----:B------:R-:W0:Y:S01]  /*0000*/  LDC R1, c[0x0][0x37c] ;  /* 0x0000df00ff017b82 */ /* 0x000e220000000800 */
[----:B------:R-:W1:Y:S07]  /*0010*/  S2R R3, SR_TID.X ;  /* 0x0000000000037919 */ /* 0x000e6e0000002100 */
[----:B------:R-:W1:Y:S01]  /*0020*/  S2UR UR4, SR_CTAID.X ;  /* 0x00000000000479c3 */ /* 0x000e620000002500 */
[----:B------:R-:W2:Y:S01]  /*0030*/  LDCU.64 UR6, c[0x0][0x380] ;  /* 0x00007000ff0677ac */ /* 0x000ea20008000a00 */
[----:B0-----:R-:W-:-:S06]  /*0040*/  VIADD R1, R1, 0xfffffc00 ;  /* 0xfffffc0001017836 */ /* 0x001fcc0000000000 */
[----:B------:R-:W1:Y:S02]  /*0050*/  LDC R16, c[0x0][0x360] ;  /* 0x0000d800ff107b82 */ /* 0x000e640000000800 */
[----:B-1----:R-:W-:-:S05]  /*0060*/  IMAD R16, R16, UR4, R3 ;  /* 0x0000000410107c24 */ /* 0x002fca000f8e0203 */
[----:B--2---:R-:W-:-:S05]  /*0070*/  IADD3 R16, P0, PT, R16, UR6, RZ ;  /* 0x0000000610107c10 */ /* 0x004fca000ff1e0ff */
[----:B------:R-:W-:Y:S01]  /*0080*/  IMAD.X R17, RZ, RZ, UR7, P0 ;  /* 0x00000007ff117e24 */ /* 0x000fe200080e06ff */
[----:B------:R-:W-:-:S04]  /*0090*/  ISETP.GT.U32.AND P0, PT, R16, -0x1, PT ;  /* 0xffffffff1000780c */ /* 0x000fc80003f04070 */
[----:B------:R-:W-:-:S13]  /*00a0*/  ISETP.GT.U32.AND.EX P0, PT, R17, 0xffff, PT, P0 ;  /* 0x0000ffff1100780c */ /* 0x000fda0003f04100 */
[----:B------:R-:W-:Y:S05]  /*00b0*/  @P0 EXIT ;  /* 0x000000000000094d */ /* 0x000fea0003800000 */
[----:B------:R-:W-:Y:S02]  /*00c0*/  IMAD.MOV.U32 R4, RZ, RZ, 0x3f3f3f3f ;  /* 0x3f3f3f3fff047424 */ /* 0x000fe400078e00ff */
[----:B------:R-:W-:Y:S02]  /*00d0*/  IMAD.MOV.U32 R5, RZ, RZ, 0x3f3f3f3f ;  /* 0x3f3f3f3fff057424 */ /* 0x000fe400078e00ff */
[----:B------:R-:W-:Y:S02]  /*00e0*/  IMAD.MOV.U32 R6, RZ, RZ, 0x3f3f3f3f ;  /* 0x3f3f3f3fff067424 */ /* 0x000fe400078e00ff */
[----:B------:R-:W-:-:S05]  /*00f0*/  IMAD.MOV.U32 R7, RZ, RZ, 0x3f3f3f3f ;  /* 0x3f3f3f3fff077424 */ /* 0x000fca00078e00ff */
[----:B------:R0:W-:Y:S04]  /*0100*/  STL.128 [R1], R4 ;  /* 0x0000000401007387 */ /* 0x0001e80000100c00 */
[----:B------:R-:W2:Y:S04]  /*0110*/  LDL R0, [R1] ;  /* 0x0000000001007983 */ /* 0x000ea80000100800 */
[----:B------:R0:W-:Y:S04]  /*0120*/  STL.128 [R1+0x10], R4 ;  /* 0x0000100401007387 */ /* 0x0001e80000100c00 */
        /* <DEDUP_REMOVED lines=61> */
[----:B------:R0:W-:Y:S01]  /*0500*/  STL.128 [R1+0x3f0], R4 ;  /* 0x0003f00401007387 */ /* 0x0001e20000100c00 */
[----:B--2---:R-:W-:-:S04]  /*0510*/  PRMT R0, R0, 0x8880, RZ ;  /* 0x0000888000007816 */ /* 0x004fc800000000ff */
[----:B------:R-:W-:-:S04]  /*0520*/  IADD3 R0, PT, PT, -R0, 0x47, RZ ;  /* 0x0000004700007810 */ /* 0x000fc80007ffe1ff */
[----:B------:R-:W-:-:S13]  /*0530*/  ISETP.GT.AND P0, PT, R0, 0x5a, PT ;  /* 0x0000005a0000780c */ /* 0x000fda0003f04270 */
[----:B0-----:R-:W-:Y:S05]  /*0540*/  @P0 EXIT ;  /* 0x000000000000094d */ /* 0x001fea0003800000 */
[----:B------:R-:W-:Y:S01]  /*0550*/  PRMT R0, RZ, 0x7610, R0 ;  /* 0x00007610ff007816 */ /* 0x000fe20000000000 */
[----:B------:R-:W-:Y:S02]  /*0560*/  IMAD.MOV.U32 R2, RZ, RZ, RZ ;  /* 0x000000ffff027224 */ /* 0x000fe400078e00ff */
[----:B------:R-:W-:Y:S02]  /*0570*/  IMAD.MOV.U32 R18, RZ, RZ, R16 ;  /* 0x000000ffff127224 */ /* 0x000fe400078e0010 */
[----:B------:R-:W-:-:S07]  /*0580*/  IMAD.MOV.U32 R19, RZ, RZ, R17 ;  /* 0x000000ffff137224 */ /* 0x000fce00078e0011 */
.L_x_18:
[C---:B------:R-:W-:Y:S02]  /*0590*/  IMAD R3, R19.reuse, -0x21131993, RZ ;  /* 0xdeece66d13037824 */ /* 0x040fe400078e02ff */
[----:B------:R-:W-:Y:S02]  /*05a0*/  IMAD.MOV.U32 R8, RZ, RZ, 0xb ;  /* 0x0000000bff087424 */ /* 0x000fe400078e00ff */
[----:B------:R-:W-:Y:S02]  /*05b0*/  IMAD.MOV.U32 R9, RZ, RZ, 0x0 ;  /* 0x00000000ff097424 */ /* 0x000fe400078e00ff */
[----:B------:R-:W-:Y:S02]  /*05c0*/  IMAD R4, R18, 0x5, R3 ;  /* 0x0000000512047824 */ /* 0x000fe400078e0203 */
[----:B------:R-:W-:Y:S02]  /*05d0*/  IMAD R5, R19, -0x4b9ff597, RZ ;  /* 0xb4600a6913057824 */ /* 0x000fe400078e02ff */
[----:B------:R-:W-:-:S02]  /*05e0*/  IMAD.MOV.U32 R10, RZ, RZ, -0x6bd21946 ;  /* 0x942de6baff0a7424 */ /* 0x000fc400078e00ff */
[----:B------:R-:W-:Y:S02]  /*05f0*/  IMAD.MOV.U32 R11, RZ, RZ, 0x40 ;  /* 0x00000040ff0b7424 */ /* 0x000fe400078e00ff */
[----:B------:R-:W-:-:S04]  /*0600*/  IMAD.HI.U32 R3, R18, -0x21131993, R8 ;  /* 0xdeece66d12037827 */ /* 0x000fc800078e0008 */
[C---:B------:R-:W-:Y:S02]  /*0610*/  IMAD R5, R18.reuse, 0x7760bb20, R5 ;  /* 0x7760bb2012057824 */ /* 0x040fe400078e0205 */
[----:B------:R-:W-:-:S04]  /*0620*/  IMAD.WIDE.U32 R10, R18, -0x4b9ff597, R10 ;  /* 0xb4600a69120a7825 */ /* 0x000fc800078e000a */
[----:B------:R-:W-:Y:S02]  /*0630*/  IMAD.IADD R3, R3, 0x1, R4 ;  /* 0x0000000103037824 */ /* 0x000fe400078e0204 */
[----:B------:R-:W-:-:S03]  /*0640*/  IMAD.IADD R5, R11, 0x1, R5 ;  /* 0x000000010b057824 */ /* 0x000fc600078e0205 */
[----:B------:R-:W-:Y:S02]  /*0650*/  SHF.R.U32.HI R3, RZ, 0xc, R3 ;  /* 0x0000000cff037819 */ /* 0x000fe40000011603 */
[----:B------:R-:W-:Y:S02]  /*0660*/  LOP3.LUT R19, R5, 0xffff, RZ, 0xc0, !PT ;  /* 0x0000ffff05137812 */ /* 0x000fe400078ec0ff */
[----:B------:R-:W-:Y:S02]  /*0670*/  LOP3.LUT R3, R3, 0xf, RZ, 0xc0, !PT ;  /* 0x0000000f03037812 */ /* 0x000fe400078ec0ff */
[----:B------:R-:W-:-:S03]  /*0680*/  LEA.HI R6, R19, 0x8, RZ, 0x14 ;  /* 0x0000000813067811 */ /* 0x000fc600078fa0ff */
[----:B------:R-:W-:-:S04]  /*0690*/  VIADD R3, R3, 0x8 ;  /* 0x0000000803037836 */ /* 0x000fc80000000000 */
[----:B------:R-:W-:-:S05]  /*06a0*/  IMAD R4, R6, 0x20, R3 ;  /* 0x0000002006047824 */ /* 0x000fca00078e0203 */
[----:B------:R-:W-:-:S04]  /*06b0*/  LOP3.LUT R7, R4, 0xffff, RZ, 0xc0, !PT ;  /* 0x0000ffff04077812 */ /* 0x000fc800078ec0ff */
[----:B------:R-:W-:-:S05]  /*06c0*/  LOP3.LUT R4, R7, 0x7ffc, RZ, 0xc0, !PT ;  /* 0x00007ffc07047812 */ /* 0x000fca00078ec0ff */
[----:B------:R-:W-:-:S05]  /*06d0*/  IMAD.IADD R12, R1, 0x1, R4 ;  /* 0x00000001010c7824 */ /* 0x000fca00078e0204 */
[----:B------:R-:W2:Y:S01]  /*06e0*/  LDL R4, [R12] ;  /* 0x000000000c047983 */ /* 0x000ea20000100800 */
[----:B------:R-:W-:Y:S01]  /*06f0*/  IMAD.SHL.U32 R7, R7, 0x8, RZ ;  /* 0x0000000807077824 */ /* 0x000fe200078e00ff */
[----:B------:R-:W-:Y:S01]  /*0700*/  BSSY.RECONVERGENT B0, `(.L_x_0) ;  /* 0x0000044000007945 */ /* 0x000fe20003800200 */
[----:B------:R-:W-:-:S03]  /*0710*/  IMAD.MOV.U32 R18, RZ, RZ, R10 ;  /* 0x000000ffff127224 */ /* 0x000fc600078e000a */
[----:B------:R-:W-:-:S04]  /*0720*/  LOP3.LUT R7, R7, 0x18, RZ, 0xc0, !PT ;  /* 0x0000001807077812 */ /* 0x000fc800078ec0ff */
[----:B--2---:R-:W-:-:S05]  /*0730*/  SHF.R.S32.HI R4, RZ, R7, R4 ;  /* 0x00000007ff047219 */ /* 0x004fca0000011404 */
[----:B------:R-:W-:-:S05]  /*0740*/  IMAD.SHL.U32 R4, R4, 0x100, RZ ;  /* 0x0000010004047824 */ /* 0x000fca00078e00ff */
[----:B------:R-:W-:-:S04]  /*0750*/  PRMT R4, R4, 0x9910, RZ ;  /* 0x0000991004047816 */ /* 0x000fc800000000ff */
[----:B------:R-:W-:-:S04]  /*0760*/  SHF.R.S32.HI R4, RZ, 0x7, R4 ;  /* 0x00000007ff047819 */ /* 0x000fc80000011404 */
[C---:B------:R-:W-:Y:S01]  /*0770*/  LOP3.LUT R14, R4.reuse, 0x1, RZ, 0xfc, !PT ;  /* 0x00000001040e7812 */ /* 0x040fe200078efcff */
[----:B------:R-:W-:-:S05]  /*0780*/  VIADD R7, R4, 0x2 ;  /* 0x0000000204077836 */ /* 0x000fca0000000000 */
[----:B------:R-:W-:-:S04]  /*0790*/  LOP3.LUT R4, R7, R14, RZ, 0xc0, !PT ;  /* 0x0000000e07047212 */ /* 0x000fc800078ec0ff */
[----:B------:R-:W-:-:S04]  /*07a0*/  PRMT R4, R4, 0x9910, RZ ;  /* 0x0000991004047816 */ /* 0x000fc800000000ff */
[----:B------:R-:W-:-:S13]  /*07b0*/  ISETP.NE.AND P0, PT, R4, RZ, PT ;  /* 0x000000ff0400720c */ /* 0x000fda0003f05270 */
[----:B------:R-:W-:Y:S05]  /*07c0*/  @P0 BRA `(.L_x_1) ;  /* 0x00000000003c0947 */ /* 0x000fea0003800000 */
[----:B------:R-:W-:Y:S01]  /*07d0*/  IMAD R5, R5, -0x21131993, RZ ;  /* 0xdeece66d05057824 */ /* 0x000fe200078e02ff */
[----:B------:R-:W-:Y:S01]  /*07e0*/  PRMT R4, R7, 0x9910, RZ ;  /* 0x0000991007047816 */ /* 0x000fe200000000ff */
[----:B------:R-:W-:-:S03]  /*07f0*/  IMAD.WIDE.U32 R18, R10, -0x21131993, R8 ;  /* 0xdeece66d0a127825 */ /* 0x000fc600078e0008 */
[----:B------:R-:W-:Y:S01]  /*0800*/  SHF.R.S32.HI R7, RZ, 0x1f, R4 ;  /* 0x0000001fff077819 */ /* 0x000fe20000011404 */
[----:B------:R-:W-:-:S04]  /*0810*/  IMAD R5, R10, 0x5, R5 ;  /* 0x000000050a057824 */ /* 0x000fc800078e0205 */
[----:B------:R-:W-:-:S05]  /*0820*/  IMAD.IADD R19, R19, 0x1, R5 ;  /* 0x0000000113137824 */ /* 0x000fca00078e0205 */
[----:B------:R-:W-:-:S04]  /*0830*/  LOP3.LUT R19, R19, 0xffff, RZ, 0xc0, !PT ;  /* 0x0000ffff13137812 */ /* 0x000fc800078ec0ff */
[--C-:B------:R-:W-:Y:S02]  /*0840*/  SHF.R.U32.HI R5, RZ, 0x11, R19.reuse ;  /* 0x00000011ff057819 */ /* 0x100fe40000011613 */
[----:B------:R-:W-:-:S03]  /*0850*/  SHF.R.U64 R8, R18, 0x11, R19 ;  /* 0x0000001112087819 */ /* 0x000fc60000001213 */
[-C--:B------:R-:W-:Y:S02]  /*0860*/  IMAD R9, R5, R4.reuse, RZ ;  /* 0x0000000405097224 */ /* 0x080fe400078e02ff */
[----:B------:R-:W-:-:S04]  /*0870*/  IMAD.WIDE.U32 R4, R8, R4, RZ ;  /* 0x0000000408047225 */ /* 0x000fc800078e00ff */
[----:B------:R-:W-:-:S04]  /*0880*/  IMAD R7, R7, R8, R9 ;  /* 0x0000000807077224 */ /* 0x000fc800078e0209 */
[----:B------:R-:W-:-:S05]  /*0890*/  IMAD.IADD R5, R5, 0x1, R7 ;  /* 0x0000000105057824 */ /* 0x000fca00078e0207 */
[----:B------:R-:W-:Y:S01]  /*08a0*/  SHF.R.U64 R4, R4, 0x1f, R5 ;  /* 0x0000001f04047819 */ /* 0x000fe20000001205 */
[----:B------:R-:W-:Y:S06]  /*08b0*/  BRA `(.L_x_2) ;  /* 0x0000000000a07947 */ /* 0x000fec0003800000 */
.L_x_1:
[----:B------:R-:W-:Y:S01]  /*08c0*/  PRMT R4, R7, 0x9910, RZ ;  /* 0x0000991007047816 */ /* 0x000fe200000000ff */
[----:B------:R-:W-:Y:S01]  /*08d0*/  BSSY.RECONVERGENT B1, `(.L_x_3) ;  /* 0x0000025000017945 */ /* 0x000fe20003800200 */
[----:B------:R-:W-:Y:S02]  /*08e0*/  PRMT R7, R14, 0x9910, RZ ;  /* 0x000099100e077816 */ /* 0x000fe400000000ff */
[----:B------:R-:W-:Y:S02]  /*08f0*/  IABS R5, R4 ;  /* 0x0000000400057213 */ /* 0x000fe40000000000 */
[----:B------:R-:W-:Y:S02]  /*0900*/  ISETP.NE.AND P0, PT, R4, RZ, PT ;  /* 0x000000ff0400720c */ /* 0x000fe40003f05270 */
[----:B------:R-:W0:Y:S08]  /*0910*/  I2F.RP R10, R5 ;  /* 0x00000005000a7306 */ /* 0x000e300000209400 */
[----:B0-----:R-:W0:Y:S02]  /*0920*/  MUFU.RCP R10, R10 ;  /* 0x0000000a000a7308 */ /* 0x001e240000001000 */
[----:B0-----:R-:W-:-:S06]  /*0930*/  VIADD R11, R10, 0xffffffe ;  /* 0x0ffffffe0a0b7836 */ /* 0x001fcc0000000000 */
[----:B------:R-:W0:Y:S02]  /*0940*/  F2I.FTZ.U32.TRUNC.NTZ R9, R11 ;  /* 0x0000000b00097305 */ /* 0x000e24000021f000 */
[----:B0-----:R-:W-:-:S04]  /*0950*/  IMAD.MOV R8, RZ, RZ, -R9 ;  /* 0x000000ffff087224 */ /* 0x001fc800078e0a09 */
[----:B------:R-:W-:Y:S02]  /*0960*/  IMAD R13, R8, R5, RZ ;  /* 0x00000005080d7224 */ /* 0x000fe400078e02ff */
[----:B------:R-:W-:-:S04]  /*0970*/  IMAD.MOV.U32 R8, RZ, RZ, RZ ;  /* 0x000000ffff087224 */ /* 0x000fc800078e00ff */
[----:B------:R-:W-:Y:S01]  /*0980*/  IMAD.HI.U32 R8, R9, R13, R8 ;  /* 0x0000000d09087227 */ /* 0x000fe200078e0008 */
[----:B------:R-:W-:-:S07]  /*0990*/  LOP3.LUT R9, RZ, R4, RZ, 0x33, !PT ;  /* 0x00000004ff097212 */ /* 0x000fce00078e33ff */
.L_x_4:
[----:B------:R-:W-:Y:S02]  /*09a0*/  IMAD R13, R19, -0x21131993, RZ ;  /* 0xdeece66d130d7824 */ /* 0x000fe400078e02ff */
[----:B------:R-:W-:Y:S02]  /*09b0*/  IMAD.MOV.U32 R10, RZ, RZ, 0xb ;  /* 0x0000000bff0a7424 */ /* 0x000fe400078e00ff */
[----:B------:R-:W-:Y:S02]  /*09c0*/  IMAD.MOV.U32 R11, RZ, RZ, 0x0 ;  /* 0x00000000ff0b7424 */ /* 0x000fe400078e00ff */
[C---:B------:R-:W-:Y:S02]  /*09d0*/  IMAD R13, R18.reuse, 0x5, R13 ;  /* 0x00000005120d7824 */ /* 0x040fe400078e020d */
[----:B------:R-:W-:Y:S01]  /*09e0*/  IMAD.WIDE.U32 R18, R18, -0x21131993, R10 ;  /* 0xdeece66d12127825 */ /* 0x000fe200078e000a */
[----:B------:R-:W-:-:S03]  /*09f0*/  IABS R10, R4 ;  /* 0x00000004000a7213 */ /* 0x000fc60000000000 */
[----:B------:R-:W-:Y:S02]  /*0a00*/  IMAD.IADD R13, R19, 0x1, R13 ;  /* 0x00000001130d7824 */ /* 0x000fe400078e020d */
[----:B------:R-:W-:-:S03]  /*0a10*/  IMAD.MOV R12, RZ, RZ, -R10 ;  /* 0x000000ffff0c7224 */ /* 0x000fc600078e0a0a */
[----:B------:R-:W-:-:S04]  /*0a20*/  LOP3.LUT R19, R13, 0xffff, RZ, 0xc0, !PT ;  /* 0x0000ffff0d137812 */ /* 0x000fc800078ec0ff */
[----:B------:R-:W-:-:S04]  /*0a30*/  SHF.R.U64 R13, R18, 0x11, R19 ;  /* 0x00000011120d7819 */ /* 0x000fc80000001213 */
[----:B------:R-:W-:Y:S02]  /*0a40*/  IABS R11, R13 ;  /* 0x0000000d000b7213 */ /* 0x000fe40000000000 */
[----:B------:R-:W-:-:S03]  /*0a50*/  ISETP.GE.AND P2, PT, R13, RZ, PT ;  /* 0x000000ff0d00720c */ /* 0x000fc60003f46270 */
[----:B------:R-:W-:-:S04]  /*0a60*/  IMAD.HI.U32 R10, R8, R11, RZ ;  /* 0x0000000b080a7227 */ /* 0x000fc800078e00ff */
[----:B------:R-:W-:Y:S01]  /*0a70*/  IMAD R10, R10, R12, R11 ;  /* 0x0000000c0a0a7224 */ /* 0x000fe200078e020b */
[----:B------:R-:W-:-:S04]  /*0a80*/  IABS R11, R4 ;  /* 0x00000004000b7213 */ /* 0x000fc80000000000 */
[----:B------:R-:W-:-:S13]  /*0a90*/  ISETP.GT.U32.AND P1, PT, R5, R10, PT ;  /* 0x0000000a0500720c */ /* 0x000fda0003f24070 */
[----:B------:R-:W-:-:S05]  /*0aa0*/  @!P1 IMAD.IADD R10, R10, 0x1, -R11 ;  /* 0x000000010a0a9824 */ /* 0x000fca00078e0a0b */
[----:B------:R-:W-:-:S13]  /*0ab0*/  ISETP.GT.U32.AND P1, PT, R5, R10, PT ;  /* 0x0000000a0500720c */ /* 0x000fda0003f24070 */
[----:B------:R-:W-:-:S04]  /*0ac0*/  @!P1 IMAD.IADD R10, R10, 0x1, -R11 ;  /* 0x000000010a0a9824 */ /* 0x000fc800078e0a0b */
[----:B------:R-:W-:-:S05]  /*0ad0*/  @!P2 IMAD.MOV R10, RZ, RZ, -R10 ;  /* 0x000000ffff0aa224 */ /* 0x000fca00078e0a0a */
[----:B------:R-:W-:-:S04]  /*0ae0*/  SEL R10, R9, R10, !P0 ;  /* 0x0000000a090a7207 */ /* 0x000fc80004000000 */
[----:B------:R-:W-:-:S04]  /*0af0*/  IADD3 R11, PT, PT, R13, R7, -R10 ;  /* 0x000000070d0b7210 */ /* 0x000fc80007ffe80a */
[----:B------:R-:W-:-:S13]  /*0b00*/  ISETP.GE.AND P1, PT, R11, RZ, PT ;  /* 0x000000ff0b00720c */ /* 0x000fda0003f26270 */
[----:B------:R-:W-:Y:S05]  /*0b10*/  @!P1 BRA `(.L_x_4) ;  /* 0xfffffffc00a09947 */ /* 0x000fea000383ffff */
[----:B------:R-:W-:Y:S05]  /*0b20*/  BSYNC.RECONVERGENT B1 ;  /* 0x0000000000017941 */ /* 0x000fea0003800200 */
.L_x_3:
[----:B------:R-:W-:-:S07]  /*0b30*/  IMAD.MOV.U32 R4, RZ, RZ, R10 ;  /* 0x000000ffff047224 */ /* 0x000fce00078e000a */
.L_x_2:
[----:B------:R-:W-:Y:S05]  /*0b40*/  BSYNC.RECONVERGENT B0 ;  /* 0x0000000000007941 */ /* 0x000fea0003800200 */
.L_x_0:
[----:B------:R-:W-:Y:S02]  /*0b50*/  LOP3.LUT R5, R6, 0xffff, RZ, 0xc0, !PT ;  /* 0x0000ffff06057812 */ /* 0x000fe400078ec0ff */
[----:B------:R-:W-:-:S07]  /*0b60*/  PRMT R6, RZ, 0x7610, R6 ;  /* 0x00007610ff067816 */ /* 0x000fce0000000006 */
.L_x_16:
[----:B------:R-:W-:Y:S02]  /*0b70*/  IMAD.MOV.U32 R8, RZ, RZ, -0x6d531d41 ;  /* 0x92ace2bfff087424 */ /* 0x000fe400078e00ff */
[----:B------:R-:W-:Y:S02]  /*0b80*/  IMAD.MOV.U32 R9, RZ, RZ, 0x1b185d56 ;  /* 0x1b185d56ff097424 */ /* 0x000fe400078e00ff */
[----:B------:R-:W-:Y:S02]  /*0b90*/  IMAD.MOV.U32 R10, RZ, RZ, -0x6bd21946 ;  /* 0x942de6baff0a7424 */ /* 0x000fe400078e00ff */
[----:B------:R-:W-:Y:S02]  /*0ba0*/  IMAD.MOV.U32 R11, RZ, RZ, 0x40 ;  /* 0x00000040ff0b7424 */ /* 0x000fe400078e00ff */
[----:B------:R-:W-:Y:S02]  /*0bb0*/  IMAD R13, R19, -0x4b9ff597, RZ ;  /* 0xb4600a69130d7824 */ /* 0x000fe400078e02ff */
[----:B------:R-:W-:-:S04]  /*0bc0*/  IMAD.HI.U32 R8, R18, -0x3063fc3, R8 ;  /* 0xfcf9c03d12087827 */ /* 0x000fc800078e0008 */
[----:B------:R-:W-:-:S04]  /*0bd0*/  IMAD.HI.U32 R20, R18, -0x4b9ff597, R10 ;  /* 0xb4600a6912147827 */ /* 0x000fc800078e000a */
[C---:B------:R-:W-:Y:S02]  /*0be0*/  IMAD R9, R19.reuse, -0x21131993, RZ ;  /* 0xdeece66d13097824 */ /* 0x040fe400078e02ff */
[----:B------:R-:W-:Y:S02]  /*0bf0*/  IMAD.MOV.U32 R14, RZ, RZ, 0xb ;  /* 0x0000000bff0e7424 */ /* 0x000fe400078e00ff */
[----:B------:R-:W-:Y:S02]  /*0c00*/  IMAD.MOV.U32 R15, RZ, RZ, 0x0 ;  /* 0x00000000ff0f7424 */ /* 0x000fe400078e00ff */
[----:B------:R-:W-:Y:S02]  /*0c10*/  IMAD R23, R18, 0x7760bb20, R13 ;  /* 0x7760bb2012177824 */ /* 0x000fe400078e020d */
[C---:B------:R-:W-:Y:S02]  /*0c20*/  IMAD R11, R19.reuse, 0x3749a7f9, RZ ;  /* 0x3749a7f9130b7824 */ /* 0x040fe400078e02ff */
[----:B------:R-:W-:-:S02]  /*0c30*/  IMAD R7, R19, -0x3063fc3, RZ ;  /* 0xfcf9c03d13077824 */ /* 0x000fc400078e02ff */
[----:B------:R-:W-:Y:S02]  /*0c40*/  IMAD.MOV.U32 R12, RZ, RZ, 0x7168255e ;  /* 0x7168255eff0c7424 */ /* 0x000fe400078e00ff */
[----:B------:R-:W-:Y:S02]  /*0c50*/  IMAD.MOV.U32 R13, RZ, RZ, 0x699d1761 ;  /* 0x699d1761ff0d7424 */ /* 0x000fe400078e00ff */
[C---:B------:R-:W-:Y:S02]  /*0c60*/  IMAD R21, R18.reuse, 0x5, R9 ;  /* 0x0000000512157824 */ /* 0x040fe400078e0209 */
[----:B------:R-:W-:-:S04]  /*0c70*/  IMAD.HI.U32 R10, R18, -0x21131993, R14 ;  /* 0xdeece66d120a7827 */ /* 0x000fc800078e000e */
[C---:B------:R-:W-:Y:S02]  /*0c80*/  IMAD R9, R18.reuse, 0x7b806e00, R7 ;  /* 0x7b806e0012097824 */ /* 0x040fe400078e0207 */
[C---:B------:R-:W-:Y:S02]  /*0c90*/  IMAD R11, R18.reuse, 0x2dae45d7, R11 ;  /* 0x2dae45d7120b7824 */ /* 0x040fe400078e020b */
[----:B------:R-:W-:-:S04]  /*0ca0*/  IMAD.WIDE.U32 R12, R18, 0x3749a7f9, R12 ;  /* 0x3749a7f9120c7825 */ /* 0x000fc800078e000c */
[----:B------:R-:W-:Y:S02]  /*0cb0*/  IMAD.IADD R7, R23, 0x1, R20 ;  /* 0x0000000117077824 */ /* 0x000fe400078e0214 */
[----:B------:R-:W-:Y:S02]  /*0cc0*/  IMAD.IADD R21, R10, 0x1, R21 ;  /* 0x000000010a157824 */ /* 0x000fe400078e0215 */
[----:B------:R-:W-:Y:S01]  /*0cd0*/  IMAD.IADD R10, R8, 0x1, R9 ;  /* 0x00000001080a7824 */ /* 0x000fe200078e0209 */
[----:B------:R-:W-:Y:S01]  /*0ce0*/  SHF.R.U32.HI R7, RZ, 0xd, R7 ;  /* 0x0000000dff077819 */ /* 0x000fe20000011607 */
[----:B------:R-:W-:Y:S01]  /*0cf0*/  IMAD.IADD R23, R13, 0x1, R11 ;  /* 0x000000010d177824 */ /* 0x000fe200078e020b */
[----:B------:R-:W-:Y:S01]  /*0d00*/  SHF.R.U32.HI R8, RZ, 0xd, R21 ;  /* 0x0000000dff087819 */ /* 0x000fe20000011615 */
[C---:B------:R-:W-:Y:S01]  /*0d10*/  IMAD R27, R19.reuse, -0x42f53b4b, RZ ;  /* 0xbd0ac4b5131b7824 */ /* 0x040fe200078e02ff */
[----:B------:R-:W-:Y:S01]  /*0d20*/  SHF.R.U32.HI R10, RZ, 0xd, R10 ;  /* 0x0000000dff0a7819 */ /* 0x000fe2000001160a */
[----:B------:R-:W-:Y:S01]  /*0d30*/  IMAD R25, R19, 0x772c5f11, RZ ;  /* 0x772c5f1113197824 */ /* 0x000fe200078e02ff */
[----:B------:R-:W-:-:S02]  /*0d40*/  LOP3.LUT R19, R23, 0xffff, RZ, 0xc0, !PT ;  /* 0x0000ffff17137812 */ /* 0x000fc400078ec0ff */
[----:B------:R-:W-:Y:S02]  /*0d50*/  LOP3.LUT R7, R7, 0x7, RZ, 0xc0, !PT ;  /* 0x0000000707077812 */ /* 0x000fe400078ec0ff */
[----:B------:R-:W-:Y:S02]  /*0d60*/  LOP3.LUT R8, R8, 0x7, RZ, 0xc0, !PT ;  /* 0x0000000708087812 */ /* 0x000fe400078ec0ff */
[----:B------:R-:W-:Y:S02]  /*0d70*/  LOP3.LUT R10, R10, 0x7, RZ, 0xc0, !PT ;  /* 0x000000070a0a7812 */ /* 0x000fe400078ec0ff */
[----:B------:R-:W-:Y:S02]  /*0d80*/  SHF.R.U32.HI R9, RZ, 0xd, R19 ;  /* 0x0000000dff097819 */ /* 0x000fe40000011613 */
[----:B------:R-:W-:Y:S02]  /*0d90*/  IADD3 R7, PT, PT, -R7, R8, R3 ;  /* 0x0000000807077210 */ /* 0x000fe40007ffe103 */
[----:B------:R-:W-:-:S05]  /*0da0*/  IADD3 R10, PT, PT, -R9, R10, R5 ;  /* 0x0000000a090a7210 */ /* 0x000fca0007ffe105 */
[----:B------:R-:W-:-:S05]  /*0db0*/  IMAD R7, R10, 0x20, R7 ;  /* 0x000000200a077824 */ /* 0x000fca00078e0207 */
[----:B------:R-:W-:-:S05]  /*0dc0*/  LOP3.LUT R8, R7, 0xffc, RZ, 0xc0, !PT ;  /* 0x00000ffc07087812 */ /* 0x000fca00078ec0ff */
[----:B------:R-:W-:-:S05]  /*0dd0*/  IMAD.IADD R8, R1, 0x1, R8 ;  /* 0x0000000101087824 */ /* 0x000fca00078e0208 */
[----:B------:R-:W2:Y:S01]  /*0de0*/  LDL R9, [R8] ;  /* 0x0000000008097983 */ /* 0x000ea20000100800 */
[----:B------:R-:W-:Y:S01]  /*0df0*/  IMAD.MOV.U32 R10, RZ, RZ, 0x73c4cd04 ;  /* 0x73c4cd04ff0a7424 */ /* 0x000fe200078e00ff */
[----:B------:R-:W-:Y:S01]  /*0e00*/  BSSY.RECONVERGENT B0, `(.L_x_5) ;  /* 0x00000e5000007945 */ /* 0x000fe20003800200 */
[----:B------:R-:W-:Y:S02]  /*0e10*/  IMAD.MOV.U32 R11, RZ, RZ, -0x768ed2c8 ;  /* 0x89712d38ff0b7424 */ /* 0x000fe400078e00ff */
[----:B------:R-:W-:Y:S02]  /*0e20*/  IMAD.MOV.U32 R20, RZ, RZ, 0x544e593d ;  /* 0x544e593dff147424 */ /* 0x000fe400078e00ff */
[----:B------:R-:W-:Y:S02]  /*0e30*/  IMAD.MOV.U32 R21, RZ, RZ, 0x21280aa8 ;  /* 0x21280aa8ff157424 */ /* 0x000fe400078e00ff */
[----:B------:R-:W-:-:S04]  /*0e40*/  IMAD.HI.U32 R10, R18, 0x772c5f11, R10 ;  /* 0x772c5f11120a7827 */ /* 0x000fc800078e000a */
[----:B------:R-:W-:-:S04]  /*0e50*/  IMAD.HI.U32 R20, R18, -0x42f53b4b, R20 ;  /* 0xbd0ac4b512147827 */ /* 0x000fc800078e0014 */
[C---:B------:R-:W-:Y:S02]  /*0e60*/  IMAD R11, R18.reuse, 0x20c0d498, R27 ;  /* 0x20c0d498120b7824 */ /* 0x040fe400078e021b */
[----:B------:R-:W-:Y:S02]  /*0e70*/  IMAD R25, R18, 0x530f32eb, R25 ;  /* 0x530f32eb12197824 */ /* 0x000fe400078e0219 */
[----:B------:R-:W-:Y:S02]  /*0e80*/  IMAD.IADD R11, R20, 0x1, R11 ;  /* 0x00000001140b7824 */ /* 0x000fe400078e020b */
[----:B------:R-:W-:Y:S02]  /*0e90*/  IMAD.IADD R18, R10, 0x1, R25 ;  /* 0x000000010a127824 */ /* 0x000fe400078e0219 */
[----:B------:R-:W-:Y:S01]  /*0ea0*/  IMAD.SHL.U32 R10, R7, 0x8, RZ ;  /* 0x00000008070a7824 */ /* 0x000fe200078e00ff */
[----:B------:R-:W-:Y:S02]  /*0eb0*/  SHF.R.U32.HI R11, RZ, 0xe, R11 ;  /* 0x0000000eff0b7819 */ /* 0x000fe4000001160b */
[----:B------:R-:W-:-:S02]  /*0ec0*/  SHF.R.U32.HI R18, RZ, 0xe, R18 ;  /* 0x0000000eff127819 */ /* 0x000fc40000011612 */
[----:B------:R-:W-:Y:S02]  /*0ed0*/  LOP3.LUT R11, R11, 0x3, RZ, 0xc0, !PT ;  /* 0x000000030b0b7812 */ /* 0x000fe400078ec0ff */
[----:B------:R-:W-:Y:S02]  /*0ee0*/  LOP3.LUT R18, R18, 0x3, RZ, 0xc0, !PT ;  /* 0x0000000312127812 */ /* 0x000fe400078ec0ff */
[----:B------:R-:W-:Y:S02]  /*0ef0*/  LOP3.LUT R10, R10, 0x18, RZ, 0xc0, !PT ;  /* 0x000000180a0a7812 */ /* 0x000fe400078ec0ff */
[----:B------:R-:W-:-:S04]  /*0f00*/  IADD3 R11, PT, PT, -R18, R11, R4 ;  /* 0x0000000b120b7210 */ /* 0x000fc80007ffe104 */
[C---:B------:R-:W-:Y:S02]  /*0f10*/  PRMT R20, R11.reuse, 0x9910, RZ ;  /* 0x000099100b147816 */ /* 0x040fe400000000ff */
[----:B------:R-:W-:Y:S02]  /*0f20*/  LOP3.LUT P0, R22, R11, 0x8000, RZ, 0xc0, !PT ;  /* 0x000080000b167812 */ /* 0x000fe4000780c0ff */
[----:B--2---:R-:W-:-:S04]  /*0f30*/  SHF.R.S32.HI R18, RZ, R10, R9 ;  /* 0x0000000aff127219 */ /* 0x004fc80000011409 */
[----:B------:R-:W-:Y:S01]  /*0f40*/  PRMT R21, R18, 0x8880, RZ ;  /* 0x0000888012157816 */ /* 0x000fe200000000ff */
[----:B------:R-:W-:-:S03]  /*0f50*/  IMAD.MOV.U32 R18, RZ, RZ, R12 ;  /* 0x000000ffff127224 */ /* 0x000fc600078e000c */
[----:B------:R-:W-:-:S13]  /*0f60*/  ISETP.LE.AND P1, PT, R20, R21, PT ;  /* 0x000000151400720c */ /* 0x000fda0003f23270 */
[----:B------:R-:W-:Y:S05]  /*0f70*/  @!P0 BRA P1, `(.L_x_6) ;  /* 0x0000000c00348947 */ /* 0x000fea0000800000 */
[----:B------:R-:W-:Y:S01]  /*0f80*/  IMAD R23, R23, -0x21131993, RZ ;  /* 0xdeece66d17177824 */ /* 0x000fe200078e02ff */
[----:B------:R-:W-:Y:S01]  /*0f90*/  BSSY.RECONVERGENT B1, `(.L_x_7) ;  /* 0x0000039000017945 */ /* 0x000fe20003800200 */
[----:B------:R-:W-:-:S04]  /*0fa0*/  IMAD.WIDE.U32 R18, R12, -0x21131993, R14 ;  /* 0xdeece66d0c127825 */ /* 0x000fc800078e000e */
[----:B------:R-:W-:-:S04]  /*0fb0*/  IMAD R23, R12, 0x5, R23 ;  /* 0x000000050c177824 */ /* 0x000fc800078e0217 */
[----:B------:R-:W-:-:S05]  /*0fc0*/  IMAD.IADD R12, R19, 0x1, R23 ;  /* 0x00000001130c7824 */ /* 0x000fca00078e0217 */
[----:B------:R-:W-:-:S04]  /*0fd0*/  LOP3.LUT R25, R12, 0xffff, RZ, 0xc0, !PT ;  /* 0x0000ffff0c197812 */ /* 0x000fc800078ec0ff */
[----:B------:R-:W-:-:S05]  /*0fe0*/  SHF.R.U64 R13, R18, 0x11, R25 ;  /* 0x00000011120d7819 */ /* 0x000fca0000001219 */
[----:B------:R-:W-:-:S04]  /*0ff0*/  IMAD.HI.U32 R24, R13, 0x55555556, RZ ;  /* 0x555555560d187827 */ /* 0x000fc800078e00ff */
[----:B------:R-:W-:-:S04]  /*1000*/  IMAD R24, R24, -0x3, R13 ;  /* 0xfffffffd18187824 */ /* 0x000fc800078e020d */
[----:B------:R-:W-:-:S05]  /*1010*/  VIADD R28, R24, 0x1 ;  /* 0x00000001181c7836 */ /* 0x000fca0000000000 */
[----:B------:R-:W-:-:S04]  /*1020*/  LOP3.LUT R23, R28, 0xffff, RZ, 0xc0, !PT ;  /* 0x0000ffff1c177812 */ /* 0x000fc800078ec0ff */
[----:B------:R-:W-:-:S13]  /*1030*/  LOP3.LUT P0, RZ, R24, R23, RZ, 0xc0, !PT ;  /* 0x0000001718ff7212 */ /* 0x000fda000780c0ff */
[----:B------:R-:W-:Y:S05]  /*1040*/  @!P0 BRA `(.L_x_8) ;  /* 0x0000000000848947 */ /* 0x000fea0003800000 */
[----:B------:R-:W0:Y:S01]  /*1050*/  I2F.U16.RP R27, R28 ;  /* 0x0000001c001b7306 */ /* 0x000e220000109000 */
[----:B------:R-:W-:Y:S01]  /*1060*/  IMAD.MOV R19, RZ, RZ, -R23 ;  /* 0x000000ffff137224 */ /* 0x000fe200078e0a17 */
[----:B------:R-:W-:Y:S01]  /*1070*/  BSSY.RECONVERGENT B2, `(.L_x_9) ;  /* 0x000001c000027945 */ /* 0x000fe20003800200 */
[----:B------:R-:W-:-:S05]  /*1080*/  ISETP.NE.U32.AND P0, PT, R23, RZ, PT ;  /* 0x000000ff1700720c */ /* 0x000fca0003f05070 */
[----:B0-----:R-:W0:Y:S02]  /*1090*/  MUFU.RCP R27, R27 ;  /* 0x0000001b001b7308 */ /* 0x001e240000001000 */
[----:B0-----:R-:W-:-:S06]  /*10a0*/  VIADD R12, R27, 0xffffffe ;  /* 0x0ffffffe1b0c7836 */ /* 0x001fcc0000000000 */
[----:B------:R0:W1:Y:S02]  /*10b0*/  F2I.FTZ.U32.TRUNC.NTZ R13, R12 ;  /* 0x0000000c000d7305 */ /* 0x000064000021f000 */
[----:B0-----:R-:W-:Y:S02]  /*10c0*/  IMAD.MOV.U32 R12, RZ, RZ, RZ ;  /* 0x000000ffff0c7224 */ /* 0x001fe400078e00ff */
[----:B-1----:R-:W-:-:S04]  /*10d0*/  IMAD R19, R19, R13, RZ ;  /* 0x0000000d13137224 */ /* 0x002fc800078e02ff */
[----:B------:R-:W-:-:S04]  /*10e0*/  IMAD.HI.U32 R26, R13, R19, R12 ;  /* 0x000000130d1a7227 */ /* 0x000fc800078e000c */
[----:B------:R-:W-:Y:S01]  /*10f0*/  IMAD.MOV.U32 R19, RZ, RZ, R25 ;  /* 0x000000ffff137224 */ /* 0x000fe200078e0019 */
[----:B------:R-:W-:-:S07]  /*1100*/  LOP3.LUT R25, RZ, R23, RZ, 0x33, !PT ;  /* 0x00000017ff197212 */ /* 0x000fce00078e33ff */
.L_x_10:
[----:B------:R-:W-:-:S04]  /*1110*/  IMAD R13, R19, -0x21131993, RZ ;  /* 0xdeece66d130d7824 */ /* 0x000fc800078e02ff */
[C---:B------:R-:W-:Y:S02]  /*1120*/  IMAD R19, R18.reuse, 0x5, R13 ;  /* 0x0000000512137824 */ /* 0x040fe400078e020d */
[----:B------:R-:W-:-:S04]  /*1130*/  IMAD.WIDE.U32 R12, R18, -0x21131993, R14 ;  /* 0xdeece66d120c7825 */ /* 0x000fc800078e000e */
[----:B------:R-:W-:Y:S02]  /*1140*/  IMAD.IADD R19, R13, 0x1, R19 ;  /* 0x000000010d137824 */ /* 0x000fe400078e0213 */
[----:B------:R-:W-:-:S03]  /*1150*/  IMAD.MOV.U32 R18, RZ, RZ, R12 ;  /* 0x000000ffff127224 */ /* 0x000fc600078e000c */
[----:B------:R-:W-:-:S04]  /*1160*/  LOP3.LUT R19, R19, 0xffff, RZ, 0xc0, !PT ;  /* 0x0000ffff13137812 */ /* 0x000fc800078ec0ff */
[----:B------:R-:W-:-:S05]  /*1170*/  SHF.R.U64 R13, R12, 0x11, R19 ;  /* 0x000000110c0d7819 */ /* 0x000fca0000001213 */
[----:B------:R-:W-:-:S04]  /*1180*/  IMAD.HI.U32 R12, R26, R13, RZ ;  /* 0x0000000d1a0c7227 */ /* 0x000fc800078e00ff */
[----:B------:R-:W-:-:S04]  /*1190*/  IMAD.MOV R12, RZ, RZ, -R12 ;  /* 0x000000ffff0c7224 */ /* 0x000fc800078e0a0c */
[----:B------:R-:W-:-:S05]  /*11a0*/  IMAD R12, R23, R12, R13 ;  /* 0x0000000c170c7224 */ /* 0x000fca00078e020d */
[----:B------:R-:W-:-:S13]  /*11b0*/  ISETP.GE.U32.AND P1, PT, R12, R23, PT ;  /* 0x000000170c00720c */ /* 0x000fda0003f26070 */
[----:B------:R-:W-:-:S05]  /*11c0*/  @P1 IMAD.IADD R12, R12, 0x1, -R23 ;  /* 0x000000010c0c1824 */ /* 0x000fca00078e0a17 */
[----:B------:R-:W-:-:S13]  /*11d0*/  ISETP.GE.U32.AND P1, PT, R12, R23, PT ;  /* 0x000000170c00720c */ /* 0x000fda0003f26070 */
[----:B------:R-:W-:-:S05]  /*11e0*/  @P1 IMAD.IADD R12, R12, 0x1, -R23 ;  /* 0x000000010c0c1824 */ /* 0x000fca00078e0a17 */
[----:B------:R-:W-:-:S04]  /*11f0*/  SEL R12, R25, R12, !P0 ;  /* 0x0000000c190c7207 */ /* 0x000fc80004000000 */
[----:B------:R-:W-:-:S04]  /*1200*/  IADD3 R13, PT, PT, R13, R24, -R12 ;  /* 0x000000180d0d7210 */ /* 0x000fc80007ffe80c */
[----:B------:R-:W-:-:S13]  /*1210*/  ISETP.GE.AND P1, PT, R13, RZ, PT ;  /* 0x000000ff0d00720c */ /* 0x000fda0003f26270 */
[----:B------:R-:W-:Y:S05]  /*1220*/  @!P1 BRA `(.L_x_10) ;  /* 0xfffffffc00b89947 */ /* 0x000fea000383ffff */
[----:B------:R-:W-:Y:S05]  /*1230*/  BSYNC.RECONVERGENT B2 ;  /* 0x0000000000027941 */ /* 0x000fea0003800200 */
.L_x_9:
[----:B------:R-:W-:Y:S01]  /*1240*/  IMAD.MOV.U32 R13, RZ, RZ, R12 ;  /* 0x000000ffff0d7224 */ /* 0x000fe200078e000c */
[----:B------:R-:W-:Y:S06]  /*1250*/  BRA `(.L_x_11) ;  /* 0x0000000000307947 */ /* 0x000fec0003800000 */
.L_x_8:
[----:B------:R-:W-:Y:S02]  /*1260*/  IMAD R13, R12, -0x21131993, RZ ;  /* 0xdeece66d0c0d7824 */ /* 0x000fe400078e02ff */
[----:B------:R-:W-:-:S04]  /*1270*/  IMAD.WIDE.U32 R14, R18, -0x21131993, R14 ;  /* 0xdeece66d120e7825 */ /* 0x000fc800078e000e */
[----:B------:R-:W-:-:S04]  /*1280*/  IMAD R19, R18, 0x5, R13 ;  /* 0x0000000512137824 */ /* 0x000fc800078e020d */
[----:B------:R-:W-:-:S05]  /*1290*/  IMAD.IADD R19, R15, 0x1, R19 ;  /* 0x000000010f137824 */ /* 0x000fca00078e0213 */
[----:B------:R-:W-:-:S04]  /*12a0*/  LOP3.LUT R19, R19, 0xffff, RZ, 0xc0, !PT ;  /* 0x0000ffff13137812 */ /* 0x000fc800078ec0ff */
[--C-:B------:R-:W-:Y:S02]  /*12b0*/  SHF.R.U32.HI R18, RZ, 0x11, R19.reuse ;  /* 0x00000011ff127819 */ /* 0x100fe40000011613 */
[----:B------:R-:W-:-:S03]  /*12c0*/  SHF.R.U64 R12, R14, 0x11, R19 ;  /* 0x000000110e0c7819 */ /* 0x000fc60000001213 */
[-C--:B------:R-:W-:Y:S02]  /*12d0*/  IMAD R15, R18, R23.reuse, RZ ;  /* 0x00000017120f7224 */ /* 0x080fe400078e02ff */
[----:B------:R-:W-:-:S04]  /*12e0*/  IMAD.WIDE.U32 R12, R12, R23, RZ ;  /* 0x000000170c0c7225 */ /* 0x000fc800078e00ff */
[----:B------:R-:W-:Y:S02]  /*12f0*/  IMAD.IADD R13, R13, 0x1, R15 ;  /* 0x000000010d0d7824 */ /* 0x000fe400078e020f */
[----:B------:R-:W-:-:S03]  /*1300*/  IMAD.MOV.U32 R18, RZ, RZ, R14 ;  /* 0x000000ffff127224 */ /* 0x000fc600078e000e */
[----:B------:R-:W-:-:S07]  /*1310*/  SHF.R.U64 R13, R12, 0x1f, R13 ;  /* 0x0000001f0c0d7819 */ /* 0x000fce000000120d */
.L_x_11:
[----:B------:R-:W-:Y:S05]  /*1320*/  BSYNC.RECONVERGENT B1 ;  /* 0x0000000000017941 */ /* 0x000fea0003800200 */
.L_x_7:
[----:B------:R-:W-:Y:S01]  /*1330*/  VIADD R12, R20, 0xffffffff ;  /* 0xffffffff140c7836 */ /* 0x000fe20000000000 */
[----:B------:R-:W-:Y:S01]  /*1340*/  ISETP.NE.AND P0, PT, R22, RZ, PT ;  /* 0x000000ff1600720c */ /* 0x000fe20003f05270 */
[C---:B------:R-:W-:Y:S01]  /*1350*/  VIADD R15, R7.reuse, 0x1 ;  /* 0x00000001070f7836 */ /* 0x040fe20000000000 */
[----:B------:R-:W-:Y:S01]  /*1360*/  BSSY.RECONVERGENT B1, `(.L_x_12) ;  /* 0x000003c000017945 */ /* 0x000fe20003800200 */
[C---:B------:R-:W-:Y:S01]  /*1370*/  VIADD R25, R7.reuse, 0xffffffff ;  /* 0xffffffff07197836 */ /* 0x040fe20000000000 */
[----:B------:R-:W-:Y:S01]  /*1380*/  ISETP.GT.OR P1, PT, R12, R21, P0 ;  /* 0x000000150c00720c */ /* 0x000fe20000724670 */
[----:B------:R-:W-:Y:S01]  /*1390*/  VIADD R21, R7, 0xffffffe0 ;  /* 0xffffffe007157836 */ /* 0x000fe20000000000 */
[----:B------:R-:W-:Y:S01]  /*13a0*/  LOP3.LUT R24, R15, 0x1ffc, RZ, 0xc0, !PT ;  /* 0x00001ffc0f187812 */ /* 0x000fe200078ec0ff */
[----:B------:R-:W-:Y:S01]  /*13b0*/  VIADD R23, R7, 0x20 ;  /* 0x0000002007177836 */ /* 0x000fe20000000000 */
[----:B------:R-:W-:Y:S01]  /*13c0*/  LOP3.LUT R14, R25, 0xfffffffc, RZ, 0xc0, !PT ;  /* 0xfffffffc190e7812 */ /* 0x000fe200078ec0ff */
[----:B------:R-:W-:Y:S01]  /*13d0*/  IMAD.MOV.U32 R27, RZ, RZ, 0x1 ;  /* 0x00000001ff1b7424 */ /* 0x000fe200078e00ff */
[----:B------:R-:W-:Y:S01]  /*13e0*/  LOP3.LUT R22, R21, 0xfffffffc, RZ, 0xc0, !PT ;  /* 0xfffffffc15167812 */ /* 0x000fe200078ec0ff */
[----:B------:R-:W-:Y:S01]  /*13f0*/  IMAD.SHL.U32 R15, R15, 0x8, RZ ;  /* 0x000000080f0f7824 */ /* 0x000fe200078e00ff */
[----:B------:R-:W-:Y:S01]  /*1400*/  LOP3.LUT R12, R23, 0x1ffc, RZ, 0xc0, !PT ;  /* 0x00001ffc170c7812 */ /* 0x000fe200078ec0ff */
[----:B------:R-:W-:Y:S01]  /*1410*/  IMAD.SHL.U32 R21, R21, 0x8, RZ ;  /* 0x0000000815157824 */ /* 0x000fe200078e00ff */
[----:B------:R-:W-:Y:S01]  /*1420*/  SHF.L.U32 R26, R27, R10, RZ ;  /* 0x0000000a1b1a7219 */ /* 0x000fe200000006ff */
[----:B------:R-:W-:Y:S01]  /*1430*/  IMAD.SHL.U32 R25, R25, 0x8, RZ ;  /* 0x0000000819197824 */ /* 0x000fe200078e00ff */
[----:B------:R-:W-:Y:S01]  /*1440*/  LOP3.LUT R11, R11, 0x7fff, RZ, 0xc0, !PT ;  /* 0x00007fff0b0b7812 */ /* 0x000fe200078ec0ff */
[----:B------:R-:W-:Y:S01]  /*1450*/  IMAD.SHL.U32 R23, R23, 0x8, RZ ;  /* 0x0000000817177824 */ /* 0x000fe200078e00ff */
[----:B------:R-:W-:Y:S01]  /*1460*/  LOP3.LUT R15, R15, 0x18, RZ, 0xc0, !PT ;  /* 0x000000180f0f7812 */ /* 0x000fe200078ec0ff */
[----:B------:R-:W-:Y:S01]  /*1470*/  IMAD.IADD R24, R1, 0x1, R24 ;  /* 0x0000000101187824 */ /* 0x000fe200078e0218 */
[----:B------:R-:W-:Y:S01]  /*1480*/  LOP3.LUT R21, R21, 0x18, RZ, 0xc0, !PT ;  /* 0x0000001815157812 */ /* 0x000fe200078ec0ff */
[----:B------:R-:W-:Y:S01]  /*1490*/  IMAD.IADD R22, R1, 0x1, R22 ;  /* 0x0000000101167824 */ /* 0x000fe200078e0216 */
[----:B------:R-:W-:Y:S01]  /*14a0*/  LOP3.LUT R25, R25, 0x18, RZ, 0xc0, !PT ;  /* 0x0000001819197812 */ /* 0x000fe200078ec0ff */
[----:B------:R-:W-:Y:S01]  /*14b0*/  IMAD.IADD R14, R1, 0x1, R14 ;  /* 0x00000001010e7824 */ /* 0x000fe200078e020e */
[----:B------:R-:W-:Y:S01]  /*14c0*/  LOP3.LUT R23, R23, 0x18, RZ, 0xc0, !PT ;  /* 0x0000001817177812 */ /* 0x000fe200078ec0ff */
[----:B------:R-:W-:Y:S01]  /*14d0*/  IMAD.IADD R27, R1, 0x1, R12 ;  /* 0x00000001011b7824 */ /* 0x000fe200078e020c */
[----:B------:R-:W-:Y:S06]  /*14e0*/  @P1 BRA `(.L_x_13) ;  /* 0x00000000008c1947 */ /* 0x000fec0003800000 */
[----:B------:R-:W2:Y:S02]  /*14f0*/  LDL R12, [R24] ;  /* 0x00000000180c7983 */ /* 0x000ea40000100800 */
[----:B--2---:R-:W-:-:S04]  /*1500*/  SHF.R.S32.HI R12, RZ, R15, R12 ;  /* 0x0000000fff0c7219 */ /* 0x004fc8000001140c */
[----:B------:R-:W-:-:S04]  /*1510*/  PRMT R12, R12, 0x8880, RZ ;  /* 0x000088800c0c7816 */ /* 0x000fc800000000ff */
[----:B------:R-:W-:-:S13]  /*1520*/  ISETP.GT.AND P1, PT, R11, R12, PT ;  /* 0x0000000c0b00720c */ /* 0x000fda0003f24270 */
[----:B------:R-:W-:Y:S05]  /*1530*/  @!P1 BRA `(.L_x_13) ;  /* 0x0000000000789947 */ /* 0x000fea0003800000 */
        /* <DEDUP_REMOVED lines=15> */
[----:B------:R-:W-:Y:S01]  /*1630*/  LOP3.LUT R28, R0, 0xffff, RZ, 0xc0, !PT ;  /* 0x0000ffff001c7812 */ /* 0x000fe200078ec0ff */
[----:B------:R-:W-:-:S03]  /*1640*/  IMAD.IADD R9, R9, 0x1, R26 ;  /* 0x0000000109097824 */ /* 0x000fc600078e021a */
[----:B------:R-:W-:Y:S02]  /*1650*/  LOP3.LUT R12, R28, 0xfffc, RZ, 0xc0, !PT ;  /* 0x0000fffc1c0c7812 */ /* 0x000fe400078ec0ff */
[----:B------:R0:W-:Y:S03]  /*1660*/  STL [R8], R9 ;  /* 0x0000000908007387 */ /* 0x0001e60000100800 */
[----:B------:R-:W-:-:S06]  /*1670*/  IMAD.IADD R12, R1, 0x1, R12 ;  /* 0x00000001010c7824 */ /* 0x000fcc00078e020c */
[----:B------:R-:W2:Y:S01]  /*1680*/  LDL R12, [R12] ;  /* 0x000000000c0c7983 */ /* 0x000ea20000100800 */
[----:B------:R-:W-:-:S05]  /*1690*/  IMAD.SHL.U32 R28, R28, 0x8, RZ ;  /* 0x000000081c1c7824 */ /* 0x000fca00078e00ff */
[----:B------:R-:W-:Y:S02]  /*16a0*/  LOP3.LUT R29, R28, 0x18, RZ, 0xc0, !PT ;  /* 0x000000181c1d7812 */ /* 0x000fe400078ec0ff */
[----:B------:R-:W-:-:S04]  /*16b0*/  SHF.R.S32.HI R28, RZ, R10, R9 ;  /* 0x0000000aff1c7219 */ /* 0x000fc80000011409 */
[----:B------:R-:W-:Y:S02]  /*16c0*/  PRMT R28, R28, 0x8880, RZ ;  /* 0x000088801c1c7816 */ /* 0x000fe400000000ff */
[----:B--2---:R-:W-:-:S04]  /*16d0*/  SHF.R.S32.HI R12, RZ, R29, R12 ;  /* 0x0000001dff0c7219 */ /* 0x004fc8000001140c */
[----:B------:R-:W-:Y:S01]  /*16e0*/  PRMT R29, R12, 0x8880, RZ ;  /* 0x000088800c1d7816 */ /* 0x000fe200000000ff */
[----:B------:R-:W-:-:S05]  /*16f0*/  IMAD.MOV.U32 R12, RZ, RZ, R28 ;  /* 0x000000ffff0c7224 */ /* 0x000fca00078e001c */
[----:B------:R-:W-:-:S04]  /*1700*/  ISETP.GE.AND P1, PT, R29, R12, PT ;  /* 0x0000000c1d00720c */ /* 0x000fc80003f26270 */
[----:B0-----:R-:W-:-:S09]  /*1710*/  SEL R0, R7, R0, !P1 ;  /* 0x0000000007007207 */ /* 0x001fd20004800000 */
.L_x_13:
[----:B------:R-:W-:Y:S05]  /*1720*/  BSYNC.RECONVERGENT B1 ;  /* 0x0000000000017941 */ /* 0x000fea0003800200 */
.L_x_12:
[----:B------:R-:W-:-:S13]  /*1730*/  ISETP.NE.AND P1, PT, R13, RZ, PT ;  /* 0x000000ff0d00720c */ /* 0x000fda0003f25270 */
[----:B------:R-:W-:Y:S05]  /*1740*/  @!P1 BRA `(.L_x_6) ;  /* 0x0000000400409947 */ /* 0x000fea0003800000 */
[----:B------:R-:W-:Y:S01]  /*1750*/  SHF.R.S32.HI R12, RZ, R10, R9 ;  /* 0x0000000aff0c7219 */ /* 0x000fe20000011409 */
[----:B------:R-:W-:Y:S03]  /*1760*/  BSSY.RECONVERGENT B1, `(.L_x_14) ;  /* 0x0000026000017945 */ /* 0x000fe60003800200 */
[----:B------:R-:W-:-:S04]  /*1770*/  PRMT R29, R12, 0x8880, RZ ;  /* 0x000088800c1d7816 */ /* 0x000fc800000000ff */
[----:B------:R-:W-:-:S13]  /*1780*/  ISETP.GT.OR P1, PT, R20, R29, P0 ;  /* 0x0000001d1400720c */ /* 0x000fda0000724670 */
[----:B------:R-:W-:Y:S05]  /*1790*/  @P1 BRA `(.L_x_15) ;  /* 0x0000000000881947 */ /* 0x000fea0003800000 */
[----:B------:R-:W2:Y:S02]  /*17a0*/  LDL R12, [R24] ;  /* 0x00000000180c7983 */ /* 0x000ea40000100800 */
[----:B--2---:R-:W-:-:S04]  /*17b0*/  SHF.R.S32.HI R12, RZ, R15, R12 ;  /* 0x0000000fff0c7219 */ /* 0x004fc8000001140c */
[----:B------:R-:W-:-:S04]  /*17c0*/  PRMT R12, R12, 0x8880, RZ ;  /* 0x000088800c0c7816 */ /* 0x000fc800000000ff */
[----:B------:R-:W-:-:S13]  /*17d0*/  ISETP.GE.AND P1, PT, R11, R12, PT ;  /* 0x0000000c0b00720c */ /* 0x000fda0003f26270 */
[----:B------:R-:W-:Y:S05]  /*17e0*/  @!P1 BRA `(.L_x_15) ;  /* 0x0000000000749947 */ /* 0x000fea0003800000 */
        /* <DEDUP_REMOVED lines=15> */
[----:B------:R-:W-:Y:S01]  /*18e0*/  LOP3.LUT R28, R0, 0xffff, RZ, 0xc0, !PT ;  /* 0x0000ffff001c7812 */ /* 0x000fe200078ec0ff */
[----:B------:R-:W-:-:S03]  /*18f0*/  IMAD.IADD R9, R9, 0x1, R26 ;  /* 0x0000000109097824 */ /* 0x000fc600078e021a */
[----:B------:R-:W-:Y:S02]  /*1900*/  LOP3.LUT R12, R28, 0xfffc, RZ, 0xc0, !PT ;  /* 0x0000fffc1c0c7812 */ /* 0x000fe400078ec0ff */
[----:B------:R0:W-:Y:S03]  /*1910*/  STL [R8], R9 ;  /* 0x0000000908007387 */ /* 0x0001e60000100800 */
[----:B------:R-:W-:-:S05]  /*1920*/  IMAD.IADD R29, R1, 0x1, R12 ;  /* 0x00000001011d7824 */ /* 0x000fca00078e020c */
[----:B------:R-:W2:Y:S01]  /*1930*/  LDL R12, [R29] ;  /* 0x000000001d0c7983 */ /* 0x000ea20000100800 */
[----:B------:R-:W-:-:S05]  /*1940*/  IMAD.SHL.U32 R28, R28, 0x8, RZ ;  /* 0x000000081c1c7824 */ /* 0x000fca00078e00ff */
[----:B------:R-:W-:-:S04]  /*1950*/  LOP3.LUT R28, R28, 0x18, RZ, 0xc0, !PT ;  /* 0x000000181c1c7812 */ /* 0x000fc800078ec0ff */
[----:B--2---:R-:W-:Y:S02]  /*1960*/  SHF.R.S32.HI R12, RZ, R28, R12 ;  /* 0x0000001cff0c7219 */ /* 0x004fe4000001140c */
[----:B------:R-:W-:Y:S02]  /*1970*/  SHF.R.S32.HI R28, RZ, R10, R9 ;  /* 0x0000000aff1c7219 */ /* 0x000fe40000011409 */
[----:B------:R-:W-:Y:S02]  /*1980*/  PRMT R12, R12, 0x8880, RZ ;  /* 0x000088800c0c7816 */ /* 0x000fe400000000ff */
[----:B------:R-:W-:-:S04]  /*1990*/  PRMT R28, R28, 0x8880, RZ ;  /* 0x000088801c1c7816 */ /* 0x000fc800000000ff */
[----:B------:R-:W-:-:S04]  /*19a0*/  ISETP.GE.AND P1, PT, R12, R28, PT ;  /* 0x0000001c0c00720c */ /* 0x000fc80003f26270 */
[----:B0-----:R-:W-:-:S09]  /*19b0*/  SEL R0, R7, R0, !P1 ;  /* 0x0000000007007207 */ /* 0x001fd20004800000 */
.L_x_15:
[----:B------:R-:W-:Y:S05]  /*19c0*/  BSYNC.RECONVERGENT B1 ;  /* 0x0000000000017941 */ /* 0x000fea0003800200 */
.L_x_14:
[----:B------:R-:W-:-:S04]  /*19d0*/  SHF.R.S32.HI R12, RZ, R10, R9 ;  /* 0x0000000aff0c7219 */ /* 0x000fc80000011409 */
[----:B------:R-:W-:-:S04]  /*19e0*/  PRMT R29, R12, 0x8880, RZ ;  /* 0x000088800c1d7816 */ /* 0x000fc800000000ff */
[----:B------:R-:W-:-:S04]  /*19f0*/  ISETP.GE.OR P0, PT, R20, R29, P0 ;  /* 0x0000001d1400720c */ /* 0x000fc80000706670 */
[----:B------:R-:W-:-:S13]  /*1a00*/  ISETP.EQ.OR P0, PT, R13, 0x1, P0 ;  /* 0x000000010d00780c */ /* 0x000fda0000702670 */
[----:B------:R-:W-:Y:S05]  /*1a10*/  @P0 BRA `(.L_x_6) ;  /* 0x00000000008c0947 */ /* 0x000fea0003800000 */
[----:B------:R-:W2:Y:S01]  /*1a20*/  LDL R24, [R24] ;  /* 0x0000000018187983 */ /* 0x000ea20000100800 */
[----:B------:R-:W-:Y:S01]  /*1a30*/  VIADD R11, R11, 0x2 ;  /* 0x000000020b0b7836 */ /* 0x000fe20000000000 */
        /* <DEDUP_REMOVED lines=23> */
[----:B------:R-:W-:-:S05]  /*1bb0*/  IMAD.IADD R12, R1, 0x1, R12 ;  /* 0x00000001010c7824 */ /* 0x000fca00078e020c */
[----:B------:R-:W2:Y:S01]  /*1bc0*/  LDL R11, [R12] ;  /* 0x000000000c0b7983 */ /* 0x000ea20000100800 */
[----:B------:R-:W-:Y:S01]  /*1bd0*/  IMAD.SHL.U32 R13, R13, 0x8, RZ ;  /* 0x000000080d0d7824 */ /* 0x000fe200078e00ff */
[----:B------:R-:W-:-:S04]  /*1be0*/  SHF.R.S32.HI R10, RZ, R10, R9 ;  /* 0x0000000aff0a7219 */ /* 0x000fc80000011409 */
[----:B------:R-:W-:Y:S02]  /*1bf0*/  LOP3.LUT R14, R13, 0x18, RZ, 0xc0, !PT ;  /* 0x000000180d0e7812 */ /* 0x000fe400078ec0ff */
[----:B------:R-:W-:Y:S02]  /*1c00*/  PRMT R10, R10, 0x8880, RZ ;  /* 0x000088800a0a7816 */ /* 0x000fe400000000ff */
[----:B--2---:R-:W-:-:S04]  /*1c10*/  SHF.R.S32.HI R11, RZ, R14, R11 ;  /* 0x0000000eff0b7219 */ /* 0x004fc8000001140b */
[----:B------:R-:W-:-:S04]  /*1c20*/  PRMT R11, R11, 0x8880, RZ ;  /* 0x000088800b0b7816 */ /* 0x000fc800000000ff */
[----:B------:R-:W-:-:S04]  /*1c30*/  ISETP.GE.AND P0, PT, R11, R10, PT ;  /* 0x0000000a0b00720c */ /* 0x000fc80003f06270 */
[----:B0-----:R-:W-:-:S09]  /*1c40*/  SEL R0, R7, R0, !P0 ;  /* 0x0000000007007207 */ /* 0x001fd20004000000 */
.L_x_6:
[----:B------:R-:W-:Y:S05]  /*1c50*/  BSYNC.RECONVERGENT B0 ;  /* 0x0000000000007941 */ /* 0x000fea0003800200 */
.L_x_5:
[----:B------:R-:W-:-:S05]  /*1c60*/  VIADD R6, R6, 0x1 ;  /* 0x0000000106067836 */ /* 0x000fca0000000000 */
[----:B------:R-:W-:-:S04]  /*1c70*/  PRMT R7, R6, 0x9910, RZ ;  /* 0x0000991006077816 */ /* 0x000fc800000000ff */
[----:B------:R-:W-:-:S13]  /*1c80*/  ISETP.NE.AND P0, PT, R7, 0xa, PT ;  /* 0x0000000a0700780c */ /* 0x000fda0003f05270 */
[----:B------:R-:W-:Y:S05]  /*1c90*/  @P0 BRA `(.L_x_16) ;  /* 0xffffffec00b40947 */ /* 0x000fea000383ffff */
[----:B------:R-:W-:-:S04]  /*1ca0*/  LOP3.LUT R3, R0, 0xffff, RZ, 0xc0, !PT ;  /* 0x0000ffff00037812 */ /* 0x000fc800078ec0ff */
[----:B------:R-:W-:-:S05]  /*1cb0*/  LOP3.LUT R4, R3, 0xfffc, RZ, 0xc0, !PT ;  /* 0x0000fffc03047812 */ /* 0x000fca00078ec0ff */
[----:B------:R-:W-:-:S06]  /*1cc0*/  IMAD.IADD R4, R1, 0x1, R4 ;  /* 0x0000000101047824 */ /* 0x000fcc00078e0204 */
[----:B------:R-:W2:Y:S01]  /*1cd0*/  LDL R4, [R4] ;  /* 0x0000000004047983 */ /* 0x000ea20000100800 */
[----:B------:R-:W-:-:S05]  /*1ce0*/  IMAD.SHL.U32 R3, R3, 0x8, RZ ;  /* 0x0000000803037824 */ /* 0x000fca00078e00ff */
[----:B------:R-:W-:-:S04]  /*1cf0*/  LOP3.LUT R3, R3, 0x18, RZ, 0xc0, !PT ;  /* 0x0000001803037812 */ /* 0x000fc800078ec0ff */
[----:B--2---:R-:W-:-:S04]  /*1d00*/  SHF.R.S32.HI R3, RZ, R3, R4 ;  /* 0x00000003ff037219 */ /* 0x004fc80000011404 */
[----:B------:R-:W-:-:S04]  /*1d10*/  PRMT R5, R3, 0x8880, RZ ;  /* 0x0000888003057816 */ /* 0x000fc800000000ff */
[----:B------:R-:W-:-:S13]  /*1d20*/  ISETP.GE.AND P0, PT, R5, 0x47, PT ;  /* 0x000000470500780c */ /* 0x000fda0003f06270 */
[----:B------:R-:W-:Y:S05]  /*1d30*/  @P0 BRA `(.L_x_17) ;  /* 0x0000000000240947 */ /* 0x000fea0003800000 */
[----:B------:R-:W-:-:S05]  /*1d40*/  VIADD R2, R2, 0x1 ;  /* 0x0000000102027836 */ /* 0x000fca0000000000 */
[----:B------:R-:W-:-:S13]  /*1d50*/  ISETP.NE.AND P0, PT, R2, 0xa, PT ;  /* 0x0000000a0200780c */ /* 0x000fda0003f05270 */
[----:B------:R-:W-:Y:S05]  /*1d60*/  @!P0 EXIT ;  /* 0x000000000000894d */ /* 0x000fea0003800000 */
[----:B------:R-:W-:-:S04]  /*1d70*/  IMAD.MOV.U32 R3, RZ, RZ, -0x9 ;  /* 0xfffffff7ff037424 */ /* 0x000fc800078e00ff */
[----:B------:R-:W-:Y:S01]  /*1d80*/  IMAD R4, R2, R3, 0x5a ;  /* 0x0000005a02047424 */ /* 0x000fe200078e0203 */
[----:B------:R-:W-:-:S04]  /*1d90*/  IADD3 R3, PT, PT, -R5, 0x47, RZ ;  /* 0x0000004705037810 */ /* 0x000fc80007ffe1ff */
[----:B------:R-:W-:-:S13]  /*1da0*/  ISETP.GT.AND P0, PT, R3, R4, PT ;  /* 0x000000040300720c */ /* 0x000fda0003f04270 */
[----:B------:R-:W-:Y:S05]  /*1db0*/  @!P0 BRA `(.L_x_18) ;  /* 0xffffffe400f48947 */ /* 0x000fea000383ffff */
[----:B------:R-:W-:Y:S05]  /*1dc0*/  EXIT ;  /* 0x000000000000794d */ /* 0x000fea0003800000 */
.L_x_17:
[----:B------:R-:W0:Y:S01]  /*1dd0*/  S2R R5, SR_LANEID ;  /* 0x0000000000057919 */ /* 0x000e220000000000 */
[----:B------:R-:W-:Y:S01]  /*1de0*/  VOTEU.ANY UR4, UPT, PT ;  /* 0x0000000000047886 */ /* 0x000fe200038e0100 */
[----:B------:R-:W1:Y:S01]  /*1df0*/  LDC.64 R2, c[0x0][0x388] ;  /* 0x0000e200ff027b82 */ /* 0x000e620000000a00 */
[----:B------:R-:W0:Y:S01]  /*1e00*/  FLO.U32 R0, UR4 ;  /* 0x0000000400007d00 */ /* 0x000e2200080e0000 */
[----:B------:R-:W1:Y:S07]  /*1e10*/  LDCU.64 UR6, c[0x0][0x358] ;  /* 0x00006b00ff0677ac */ /* 0x000e6e0008000a00 */
[----:B------:R-:W1:Y:S01]  /*1e20*/  POPC R9, UR4 ;  /* 0x0000000400097d09 */ /* 0x000e620008000000 */
[----:B0-----:R-:W-:Y:S01]  /*1e30*/  ISETP.EQ.U32.AND P0, PT, R0, R5, PT ;  /* 0x000000050000720c */ /* 0x001fe20003f02070 */
[----:B------:R-:W0:Y:S01]  /*1e40*/  S2R R6, SR_LTMASK ;  /* 0x0000000000067919 */ /* 0x000e220000003900 */
[----:B------:R-:W2:Y:S11]  /*1e50*/  LDC.64 R4, c[0x0][0x390] ;  /* 0x0000e400ff047b82 */ /* 0x000eb60000000a00 */
[----:B-1----:R-:W3:Y:S01]  /*1e60*/  @P0 ATOMG.E.ADD.STRONG.GPU PT, R3, desc[UR6][R2.64], R9 ;  /* 0x80000009020309a8 */ /* 0x002ee200081ef106 */
[----:B0-----:R-:W-:-:S06]  /*1e70*/  LOP3.LUT R6, R6, UR4, RZ, 0xc0, !PT ;  /* 0x0000000406067c12 */ /* 0x001fcc000f8ec0ff */
[----:B------:R-:W0:Y:S01]  /*1e80*/  POPC R6, R6 ;  /* 0x0000000600067309 */ /* 0x000e220000000000 */
[----:B---3--:R-:W0:Y:S02]  /*1e90*/  SHFL.IDX PT, R7, R3, R0, 0x1f ;  /* 0x00001f0003077589 */ /* 0x008e2400000e0000 */
[----:B0-----:R-:W-:-:S04]  /*1ea0*/  IMAD.IADD R7, R7, 0x1, R6 ;  /* 0x0000000107077824 */ /* 0x001fc800078e0206 */
[----:B--2---:R-:W-:-:S05]  /*1eb0*/  IMAD.WIDE R4, R7, 0x8, R4 ;  /* 0x0000000807047825 */ /* 0x004fca00078e0204 */
[----:B------:R-:W-:Y:S01]  /*1ec0*/  STG.E.64 desc[UR6][R4.64], R16 ;  /* 0x0000001004007986 */ /* 0x000fe2000c101b06 */
[----:B------:R-:W-:Y:S05]  /*1ed0*/  EXIT ;  /* 0x000000000000794d */ /* 0x000fea0003800000 */
.L_x_19:
[----:B------:R-:W-:-:S00]  /*1ee0*/  BRA `(.L_x_19) ;  /* 0xfffffffc00fc7947 */ /* 0x000fc0000383ffff */
[----:B------:R-:W-:-:S00]  /*1ef0*/  NOP ;  /* 0x0000000000007918 */ /* 0x000fc00000000000 */
        /* <DEDUP_REMOVED lines=8> */
.L_x_20:


//--------------------- .nv.shared.reserved.0     --------------------------
	.section	.nv.shared.reserved.0,"aw",@nobits
	.weak		__nv_reservedSMEM_offset_0_alias
	.size		__nv_reservedSMEM_offset_0_alias, 0, 64
	.other		__nv_reservedSMEM_offset_0_alias,@"STO_CUDA_RESERVED_SHARED STV_DEFAULT"
__nv_reservedSMEM_offset_0_alias:
	.zero		0
	.zero		64


//--------------------- .nv.constant0._Z5crackmPiPm --------------------------
	.section	.nv.constant0._Z5crackmPiPm,"a",@progbits
	.sectionflags	@""
	.align	4
.nv.constant0._Z5crackmPiPm:
	.zero		920


//--------------------- SYMBOLS --------------------------

	.type		.nv.reservedSmem.offset0,@object
	.size		.nv.reservedSmem.offset0,0x4
